//
// Generated by NVIDIA NVVM Compiler
//
// Compiler Build ID: CL-36424714
// Cuda compilation tools, release 13.0, V13.0.88
// Based on NVVM 20.0.0
//

.version 9.0
.target sm_100
.address_size 64

	// .globl	_Z10cudaKernelPi

.visible .entry _Z10cudaKernelPi(
	.param .u64 .ptr .align 1 _Z10cudaKernelPi_param_0
)
{
	.reg .pred 	%p<12>;
	.reg .b32 	%r<51>;
	.reg .b64 	%rd<9>;

	ld.param.u64 	%rd2, [_Z10cudaKernelPi_param_0];
	cvta.to.global.u64 	%rd1, %rd2;
	mov.u32 	%r26, %ctaid.x;
	mov.u32 	%r27, %ntid.x;
	mov.u32 	%r28, %tid.x;
	mad.lo.s32 	%r1, %r26, %r27, %r28;
	mov.u32 	%r29, %ctaid.y;
	mov.u32 	%r30, %ntid.y;
	mov.u32 	%r31, %tid.y;
	mad.lo.s32 	%r2, %r29, %r30, %r31;
	mov.b32 	%r39, 0;
	mov.u32 	%r48, %r39;
	mov.u32 	%r47, %r39;
$L__BB0_1:
	add.s32 	%r6, %r39, %r2;
	mad.lo.s32 	%r43, %r6, 5716, %r1;
	mov.b32 	%r44, 1;
	mov.u32 	%r42, %r1;
$L__BB0_2:
	setp.gt.u32 	%p1, %r6, 3730;
	setp.gt.u32 	%p2, %r42, 5715;
	or.pred  	%p3, %p2, %p1;
	@%p3 bra 	$L__BB0_4;
	mul.wide.u32 	%rd3, %r43, 4;
	add.s64 	%rd4, %rd1, %rd3;
	ld.global.u32 	%r33, [%rd4];
	add.s32 	%r47, %r33, %r47;
	add.s32 	%r48, %r48, 1;
$L__BB0_4:
	setp.gt.u32 	%p4, %r6, 3730;
	add.s32 	%r34, %r42, 1;
	setp.gt.u32 	%p5, %r34, 5715;
	or.pred  	%p6, %p5, %p4;
	@%p6 bra 	$L__BB0_6;
	add.s32 	%r35, %r43, 1;
	mul.wide.u32 	%rd5, %r35, 4;
	add.s64 	%rd6, %rd1, %rd5;
	ld.global.u32 	%r36, [%rd6];
	add.s32 	%r47, %r36, %r47;
	add.s32 	%r48, %r48, 1;
$L__BB0_6:
	add.s32 	%r44, %r44, 2;
	add.s32 	%r43, %r43, 2;
	add.s32 	%r42, %r42, 2;
	setp.ne.s32 	%p7, %r44, 51;
	@%p7 bra 	$L__BB0_2;
	add.s32 	%r39, %r39, 1;
	setp.ne.s32 	%p8, %r39, 50;
	@%p8 bra 	$L__BB0_1;
	bar.sync 	0;
	setp.gt.u32 	%p9, %r2, 3680;
	setp.gt.u32 	%p10, %r1, 5665;
	or.pred  	%p11, %p9, %p10;
	@%p11 bra 	$L__BB0_10;
	div.s32 	%r37, %r47, %r48;
	mad.lo.s32 	%r38, %r2, 5716, %r1;
	mul.wide.u32 	%rd7, %r38, 4;
	add.s64 	%rd8, %rd1, %rd7;
	st.global.u32 	[%rd8], %r37;
$L__BB0_10:
	ret;

}


// ===== COMPILED SASS (sm_100) =====

	.target	sm_100

	.elftype	@"ET_EXEC"


//--------------------- .note.nv.tkinfo           --------------------------
	.section	.note.nv.tkinfo,"",@"SHT_NOTE"
	.sectionflags	@"SHF_NOTE_NV_TKINFO"
	.tkinfo
        /*0018*/ 	.word	0x00000002
        /*0030*/ 	.string	""
        /*0030*/ 	.string	"ptxas"
        /*0030*/ 	.string	"Cuda compilation tools, release 13.0, V13.0.88"
        /*0030*/ 	.string	"Build cuda_13.0.r13.0/compiler.36424714_0"
        /*0030*/ 	.string	"-arch sm_100 -m 64 "



//--------------------- .note.nv.cuinfo           --------------------------
	.section	.note.nv.cuinfo,"",@"SHT_NOTE"
	.sectionflags	@"SHF_NOTE_NV_CUINFO"
        /*0018*/ 	.short	0x0002
        /*001a*/ 	.short	0x0064
        /*001c*/ 	.short	0x0082
	.zero		2


//--------------------- .nv.info                  --------------------------
	.section	.nv.info,"",@"SHT_CUDA_INFO"
	.align	4


	//----- nvinfo : EIATTR_REGCOUNT
	.align		4
        /*0000*/ 	.byte	0x04, 0x2f
        /*0002*/ 	.short	(.L_1 - .L_0)
	.align		4
.L_0:
        /*0004*/ 	.word	index@(_Z10cudaKernelPi)
        /*0008*/ 	.word	0x0000001a


	//----- nvinfo : EIATTR_FRAME_SIZE
	.align		4
.L_1:
        /*000c*/ 	.byte	0x04, 0x11
        /*000e*/ 	.short	(.L_3 - .L_2)
	.align		4
.L_2:
        /*0010*/ 	.word	index@(_Z10cudaKernelPi)
        /*0014*/ 	.word	0x00000000


	//----- nvinfo : EIATTR_MIN_STACK_SIZE
	.align		4
.L_3:
        /*0018*/ 	.byte	0x04, 0x12
        /*001a*/ 	.short	(.L_5 - .L_4)
	.align		4
.L_4:
        /*001c*/ 	.word	index@(_Z10cudaKernelPi)
        /*0020*/ 	.word	0x00000000
.L_5:


//--------------------- .nv.compat                --------------------------
	.section	.nv.compat,"",@"SHT_CUDA_COMPAT_INFO"
	.align	4
        /*0000*/ 	.byte	0x02, 0x09, 0x00, 0x00, 0x02, 0x02, 0x01, 0x00, 0x02, 0x05, 0x05, 0x00, 0x03, 0x07, 0x01, 0x01
        /*0010*/ 	.byte	0x02, 0x03, 0x00, 0x00, 0x02, 0x06, 0x01, 0x00, 0x04, 0x0b, 0x08, 0x00, 0x09, 0x00, 0x00, 0x00
        /*0020*/ 	.byte	0x00, 0x00, 0x00, 0x00


//--------------------- .nv.info._Z10cudaKernelPi --------------------------
	.section	.nv.info._Z10cudaKernelPi,"",@"SHT_CUDA_INFO"
	.sectionflags	@""
	.align	4


	//----- nvinfo : EIATTR_CUDA_API_VERSION
	.align		4
        /*0000*/ 	.byte	0x04, 0x37
        /*0002*/ 	.short	(.L_7 - .L_6)
.L_6:
        /*0004*/ 	.word	0x00000082


	//----- nvinfo : EIATTR_KPARAM_INFO
	.align		4
.L_7:
        /*0008*/ 	.byte	0x04, 0x17
        /*000a*/ 	.short	(.L_9 - .L_8)
.L_8:
        /*000c*/ 	.word	0x00000000
        /*0010*/ 	.short	0x0000
        /*0012*/ 	.short	0x0000
        /*0014*/ 	.byte	0x00, 0xf5, 0x21, 0x00


	//----- nvinfo : EIATTR_SPARSE_MMA_MASK
	.align		4
.L_9:
        /*0018*/ 	.byte	0x03, 0x50
        /*001a*/ 	.short	0x0000


	//----- nvinfo : EIATTR_MAXREG_COUNT
	.align		4
        /*001c*/ 	.byte	0x03, 0x1b
        /*001e*/ 	.short	0x00ff


	//----- nvinfo : EIATTR_NUM_BARRIERS
	.align		4
        /*0020*/ 	.byte	0x02, 0x4c
        /*0022*/ 	.byte	0x01
	.zero		1


	//----- nvinfo : EIATTR_MERCURY_ISA_VERSION
	.align		4
        /*0024*/ 	.byte	0x03, 0x5f
        /*0026*/ 	.short	0x0101


	//----- nvinfo : EIATTR_VRC_CTA_INIT_COUNT
	.align		4
        /*0028*/ 	.byte	0x02, 0x4a
	.zero		1
	.zero		1


	//----- nvinfo : EIATTR_EXIT_INSTR_OFFSETS
	.align		4
        /*002c*/ 	.byte	0x04, 0x1c
        /*002e*/ 	.short	(.L_11 - .L_10)


	//   ....[0]....
.L_10:
        /*0030*/ 	.word	0x00001a40


	//   ....[1]....
        /*0034*/ 	.word	0x00001c30


	//----- nvinfo : EIATTR_CBANK_PARAM_SIZE
	.align		4
.L_11:
        /*0038*/ 	.byte	0x03, 0x19
        /*003a*/ 	.short	0x0008


	//----- nvinfo : EIATTR_PARAM_CBANK
	.align		4
        /*003c*/ 	.byte	0x04, 0x0a
        /*003e*/ 	.short	(.L_13 - .L_12)
	.align		4
.L_12:
        /*0040*/ 	.word	index@(.nv.constant0._Z10cudaKernelPi)
        /*0044*/ 	.short	0x0380
        /*0046*/ 	.short	0x0008


	//----- nvinfo : EIATTR_SW_WAR
	.align		4
.L_13:
        /*0048*/ 	.byte	0x04, 0x36
        /*004a*/ 	.short	(.L_15 - .L_14)
.L_14:
        /*004c*/ 	.word	0x00000008
.L_15:


//--------------------- .nv.callgraph             --------------------------
	.section	.nv.callgraph,"",@"SHT_CUDA_CALLGRAPH"
	.align	4
	.sectionentsize	8
	.align		4
        /*0000*/ 	.word	0x00000000
	.align		4
        /*0004*/ 	.word	0xffffffff
	.align		4
        /*0008*/ 	.word	0x00000000
	.align		4
        /*000c*/ 	.word	0xfffffffe
	.align		4
        /*0010*/ 	.word	0x00000000
	.align		4
        /*0014*/ 	.word	0xfffffffd
	.align		4
        /*0018*/ 	.word	0x00000000
	.align		4
        /*001c*/ 	.word	0xfffffffc


//--------------------- .text._Z10cudaKernelPi    --------------------------
	.section	.text._Z10cudaKernelPi,"ax",@progbits
	.align	128
        .global         _Z10cudaKernelPi
        .type           _Z10cudaKernelPi,@function
        .size           _Z10cudaKernelPi,(.L_x_2 - _Z10cudaKernelPi)
        .other          _Z10cudaKernelPi,@"STO_CUDA_ENTRY STV_DEFAULT"
_Z10cudaKernelPi:
.text._Z10cudaKernelPi:
[----:B------:R-:W-:Y:S01]  /*0000*/  LDC R1, c[0x0][0x37c] ;  /* 0x0000df00ff017b82 */ /* 0x000fe20000000800 */
[----:B------:R-:W0:Y:S07]  /*0010*/  S2R R3, SR_TID.X ;  /* 0x0000000000037919 */ /* 0x000e2e0000002100 */
[----:B------:R-:W0:Y:S01]  /*0020*/  S2UR UR4, SR_CTAID.X ;  /* 0x00000000000479c3 */ /* 0x000e220000002500 */
[----:B------:R-:W1:Y:S01]  /*0030*/  LDCU.64 UR6, c[0x0][0x358] ;  /* 0x00006b00ff0677ac */ /* 0x000e620008000a00 */
[----:B------:R-:W2:Y:S06]  /*0040*/  S2R R5, SR_TID.Y ;  /* 0x0000000000057919 */ /* 0x000eac0000002200 */
[----:B------:R-:W0:Y:S08]  /*0050*/  LDC R0, c[0x0][0x360] ;  /* 0x0000d800ff007b82 */ /* 0x000e300000000800 */
[----:B------:R-:W2:Y:S08]  /*0060*/  S2UR UR5, SR_CTAID.Y ;  /* 0x00000000000579c3 */ /* 0x000eb00000002600 */
[----:B------:R-:W2:Y:S01]  /*0070*/  LDC R2, c[0x0][0x364] ;  /* 0x0000d900ff027b82 */ /* 0x000ea20000000800 */
[----:B0-----:R-:W-:Y:S01]  /*0080*/  IMAD R0, R0, UR4, R3 ;  /* 0x0000000400007c24 */ /* 0x001fe2000f8e0203 */
[----:B------:R-:W-:Y:S01]  /*0090*/  UMOV UR4, URZ ;  /* 0x000000ff00047c82 */ /* 0x000fe20008000000 */
[----:B--2---:R-:W-:-:S02]  /*00a0*/  IMAD R3, R2, UR5, R5 ;  /* 0x0000000502037c24 */ /* 0x004fc4000f8e0205 */
[----:B------:R-:W-:Y:S02]  /*00b0*/  IMAD.MOV.U32 R2, RZ, RZ, RZ ;  /* 0x000000ffff027224 */ /* 0x000fe400078e00ff */
[----:B-1----:R-:W-:-:S07]  /*00c0*/  IMAD.MOV.U32 R5, RZ, RZ, RZ ;  /* 0x000000ffff057224 */ /* 0x002fce00078e00ff */
.L_x_0:
[----:B------:R-:W-:-:S04]  /*00d0*/  IADD3 R9, PT, PT, R3, UR4, RZ ;  /* 0x0000000403097c10 */ /* 0x000fc8000fffe0ff */
[C---:B------:R-:W-:Y:S01]  /*00e0*/  ISETP.GT.U32.AND P0, PT, R9.reuse, 0xe92, PT ;  /* 0x00000e920900780c */ /* 0x040fe20003f04070 */
[----:B------:R-:W-:-:S03]  /*00f0*/  IMAD R4, R9, 0x1654, R0 ;  /* 0x0000165409047824 */ /* 0x000fc600078e0200 */
[----:B------:R-:W-:-:S13]  /*0100*/  ISETP.GT.U32.OR P1, PT, R0, 0x1653, P0 ;  /* 0x000016530000780c */ /* 0x000fda0000724470 */
[----:B------:R-:W0:Y:S02]  /*0110*/  @!P1 LDC.64 R6, c[0x0][0x380] ;  /* 0x0000e000ff069b82 */ /* 0x000e240000000a00 */
[----:B0-----:R-:W-:-:S05]  /*0120*/  @!P1 IMAD.WIDE.U32 R6, R4, 0x4, R6 ;  /* 0x0000000404069825 */ /* 0x001fca00078e0006 */
[----:B------:R0:W2:Y:S01]  /*0130*/  @!P1 LDG.E R8, desc[UR6][R6.64] ;  /* 0x0000000606089981 */ /* 0x0000a2000c1e1900 */
[C---:B------:R-:W-:Y:S01]  /*0140*/  VIADD R9, R0.reuse, 0x1 ;  /* 0x0000000100097836 */ /* 0x040fe20000000000 */
[----:B------:R-:W-:Y:S02]  /*0150*/  IADD3 R10, PT, PT, R0, 0x2, RZ ;  /* 0x00000002000a7810 */ /* 0x000fe40007ffe0ff */
[----:B------:R-:W-:Y:S02]  /*0160*/  @!P1 IADD3 R2, PT, PT, R2, 0x1, RZ ;  /* 0x0000000102029810 */ /* 0x000fe40007ffe0ff */
[----:B------:R-:W-:Y:S01]  /*0170*/  ISETP.GT.U32.OR P6, PT, R9, 0x1653, P0 ;  /* 0x000016530900780c */ /* 0x000fe200007c4470 */
[----:B------:R-:W-:Y:S01]  /*0180*/  VIADD R9, R0, 0x3 ;  /* 0x0000000300097836 */ /* 0x000fe20000000000 */
[----:B------:R-:W-:Y:S01]  /*0190*/  ISETP.GT.U32.OR P5, PT, R10, 0x1653, P0 ;  /* 0x000016530a00780c */ /* 0x000fe200007a4470 */
[----:B0-----:R-:W-:Y:S01]  /*01a0*/  VIADD R6, R0, 0x5 ;  /* 0x0000000500067836 */ /* 0x001fe20000000000 */
[----:B------:R-:W-:-:S02]  /*01b0*/  IADD3 R19, PT, PT, R4, 0x2, RZ ;  /* 0x0000000204137810 */ /* 0x000fc40007ffe0ff */
[----:B------:R-:W-:Y:S02]  /*01c0*/  ISETP.GT.U32.OR P4, PT, R9, 0x1653, P0 ;  /* 0x000016530900780c */ /* 0x000fe40000784470 */
[----:B------:R-:W-:Y:S02]  /*01d0*/  IADD3 R9, PT, PT, R0, 0x4, RZ ;  /* 0x0000000400097810 */ /* 0x000fe40007ffe0ff */
[----:B------:R-:W-:-:S03]  /*01e0*/  ISETP.GT.U32.OR P2, PT, R6, 0x1653, P0 ;  /* 0x000016530600780c */ /* 0x000fc60000744470 */
[----:B------:R-:W0:Y:S01]  /*01f0*/  @!P6 LDC.64 R14, c[0x0][0x380] ;  /* 0x0000e000ff0eeb82 */ /* 0x000e220000000a00 */
[----:B------:R-:W-:Y:S01]  /*0200*/  ISETP.GT.U32.OR P3, PT, R9, 0x1653, P0 ;  /* 0x000016530900780c */ /* 0x000fe20000764470 */
[----:B------:R-:W-:Y:S01]  /*0210*/  @!P6 VIADD R17, R4, 0x1 ;  /* 0x000000010411e836 */ /* 0x000fe20000000000 */
[----:B------:R-:W-:-:S05]  /*0220*/  IADD3 R9, PT, PT, R0, 0x6, RZ ;  /* 0x0000000600097810 */ /* 0x000fca0007ffe0ff */
[----:B------:R-:W1:Y:S08]  /*0230*/  @!P5 LDC.64 R12, c[0x0][0x380] ;  /* 0x0000e000ff0cdb82 */ /* 0x000e700000000a00 */
[----:B------:R-:W3:Y:S08]  /*0240*/  @!P4 LDC.64 R6, c[0x0][0x380] ;  /* 0x0000e000ff06cb82 */ /* 0x000ef00000000a00 */
[----:B------:R-:W4:Y:S01]  /*0250*/  @!P3 LDC.64 R10, c[0x0][0x380] ;  /* 0x0000e000ff0abb82 */ /* 0x000f220000000a00 */
[----:B0-----:R-:W-:-:S06]  /*0260*/  @!P6 IMAD.WIDE.U32 R14, R17, 0x4, R14 ;  /* 0x00000004110ee825 */ /* 0x001fcc00078e000e */
[----:B------:R0:W5:Y:S01]  /*0270*/  @!P6 LDG.E R14, desc[UR6][R14.64] ;  /* 0x000000060e0ee981 */ /* 0x000162000c1e1900 */
[----:B-1----:R-:W-:-:S04]  /*0280*/  @!P5 IMAD.WIDE.U32 R16, R19, 0x4, R12 ;  /* 0x000000041310d825 */ /* 0x002fc800078e000c */
[C---:B------:R-:W-:Y:S02]  /*0290*/  @!P4 VIADD R19, R4.reuse, 0x3 ;  /* 0x000000030413c836 */ /* 0x040fe40000000000 */
[----:B------:R-:W5:Y:S02]  /*02a0*/  @!P5 LDG.E R16, desc[UR6][R16.64] ;  /* 0x000000061010d981 */ /* 0x000f64000c1e1900 */
[----:B---3--:R-:W-:Y:S01]  /*02b0*/  @!P4 IMAD.WIDE.U32 R6, R19, 0x4, R6 ;  /* 0x000000041306c825 */ /* 0x008fe200078e0006 */
[----:B------:R-:W-:-:S05]  /*02c0*/  IADD3 R19, PT, PT, R4, 0x4, RZ ;  /* 0x0000000404137810 */ /* 0x000fca0007ffe0ff */
[----:B------:R1:W3:Y:S01]  /*02d0*/  @!P4 LDG.E R6, desc[UR6][R6.64] ;  /* 0x000000060606c981 */ /* 0x0002e2000c1e1900 */
[----:B----4-:R-:W-:-:S04]  /*02e0*/  @!P3 IMAD.WIDE.U32 R10, R19, 0x4, R10 ;  /* 0x00000004130ab825 */ /* 0x010fc800078e000a */
[C---:B------:R-:W-:Y:S02]  /*02f0*/  @!P2 VIADD R19, R4.reuse, 0x5 ;  /* 0x000000050413a836 */ /* 0x040fe40000000000 */
[----:B------:R-:W4:Y:S01]  /*0300*/  @!P3 LDG.E R10, desc[UR6][R10.64] ;  /* 0x000000060a0ab981 */ /* 0x000f22000c1e1900 */
[----:B--2---:R-:W-:Y:S01]  /*0310*/  @!P1 IMAD.IADD R5, R5, 0x1, R8 ;  /* 0x0000000105059824 */ /* 0x004fe200078e0208 */
[----:B------:R-:W-:Y:S02]  /*0320*/  ISETP.GT.U32.OR P1, PT, R9, 0x1653, P0 ;  /* 0x000016530900780c */ /* 0x000fe40000724470 */
[----:B------:R-:W2:Y:S11]  /*0330*/  @!P2 LDC.64 R8, c[0x0][0x380] ;  /* 0x0000e000ff08ab82 */ /* 0x000eb60000000a00 */
[----:B------:R-:W0:Y:S01]  /*0340*/  @!P1 LDC.64 R12, c[0x0][0x380] ;  /* 0x0000e000ff0c9b82 */ /* 0x000e220000000a00 */
[----:B--2---:R-:W-:Y:S01]  /*0350*/  @!P2 IMAD.WIDE.U32 R8, R19, 0x4, R8 ;  /* 0x000000041308a825 */ /* 0x004fe200078e0008 */
[----:B------:R-:W-:-:S05]  /*0360*/  IADD3 R19, PT, PT, R4, 0x6, RZ ;  /* 0x0000000604137810 */ /* 0x000fca0007ffe0ff */
[----:B------:R-:W2:Y:S01]  /*0370*/  @!P2 LDG.E R8, desc[UR6][R8.64] ;  /* 0x000000060808a981 */ /* 0x000ea2000c1e1900 */
[----:B0-----:R-:W-:-:S05]  /*0380*/  @!P1 IMAD.WIDE.U32 R12, R19, 0x4, R12 ;  /* 0x00000004130c9825 */ /* 0x001fca00078e000c */
[----:B------:R0:W2:Y:S01]  /*0390*/  @!P1 LDG.E R18, desc[UR6][R12.64] ;  /* 0x000000060c129981 */ /* 0x0000a2000c1e1900 */
[----:B------:R-:W-:Y:S02]  /*03a0*/  VIADD R15, R0, 0x7 ;  /* 0x00000007000f7836 */ /* 0x000fe40000000000 */
[----:B------:R-:W-:Y:S01]  /*03b0*/  @!P6 VIADD R2, R2, 0x1 ;  /* 0x000000010202e836 */ /* 0x000fe20000000000 */
[----:B-1----:R-:W-:Y:S02]  /*03c0*/  IADD3 R7, PT, PT, R0, 0x8, RZ ;  /* 0x0000000800077810 */ /* 0x002fe40007ffe0ff */
[----:B-----5:R-:W-:Y:S02]  /*03d0*/  @!P6 IADD3 R5, PT, PT, R5, R14, RZ ;  /* 0x0000000e0505e210 */ /* 0x020fe40007ffe0ff */
[----:B------:R-:W-:Y:S02]  /*03e0*/  ISETP.GT.U32.OR P6, PT, R15, 0x1653, P0 ;  /* 0x000016530f00780c */ /* 0x000fe400007c4470 */
[----:B------:R-:W-:Y:S01]  /*03f0*/  @!P5 IADD3 R2, PT, PT, R2, 0x1, RZ ;  /* 0x000000010202d810 */ /* 0x000fe20007ffe0ff */
[----:B------:R-:W-:Y:S01]  /*0400*/  @!P5 IMAD.IADD R5, R5, 0x1, R16 ;  /* 0x000000010505d824 */ /* 0x000fe200078e0210 */
[----:B------:R-:W-:Y:S01]  /*0410*/  ISETP.GT.U32.OR P5, PT, R7, 0x1653, P0 ;  /* 0x000016530700780c */ /* 0x000fe200007a4470 */
[----:B------:R-:W-:-:S02]  /*0420*/  VIADD R7, R0, 0x9 ;  /* 0x0000000900077836 */ /* 0x000fc40000000000 */
[----:B------:R-:W-:Y:S01]  /*0430*/  @!P4 VIADD R2, R2, 0x1 ;  /* 0x000000010202c836 */ /* 0x000fe20000000000 */
[----:B---3--:R-:W-:-:S05]  /*0440*/  @!P4 IADD3 R5, PT, PT, R5, R6, RZ ;  /* 0x000000060505c210 */ /* 0x008fca0007ffe0ff */
[----:B------:R-:W1:Y:S01]  /*0450*/  @!P6 LDC.64 R14, c[0x0][0x380] ;  /* 0x0000e000ff0eeb82 */ /* 0x000e620000000a00 */
[----:B------:R-:W-:Y:S02]  /*0460*/  ISETP.GT.U32.OR P4, PT, R7, 0x1653, P0 ;  /* 0x000016530700780c */ /* 0x000fe40000784470 */
[----:B------:R-:W-:Y:S02]  /*0470*/  IADD3 R6, PT, PT, R0, 0xa, RZ ;  /* 0x0000000a00067810 */ /* 0x000fe40007ffe0ff */
[----:B------:R-:W-:Y:S01]  /*0480*/  @!P3 IADD3 R2, PT, PT, R2, 0x1, RZ ;  /* 0x000000010202b810 */ /* 0x000fe20007ffe0ff */
[----:B----4-:R-:W-:Y:S01]  /*0490*/  @!P3 IMAD.IADD R5, R5, 0x1, R10 ;  /* 0x000000010505b824 */ /* 0x010fe200078e020a */
[----:B------:R-:W-:Y:S01]  /*04a0*/  ISETP.GT.U32.OR P3, PT, R6, 0x1653, P0 ;  /* 0x000016530600780c */ /* 0x000fe20000764470 */
[----:B0-----:R-:W0:Y:S01]  /*04b0*/  @!P5 LDC.64 R12, c[0x0][0x380] ;  /* 0x0000e000ff0cdb82 */ /* 0x001e220000000a00 */
[----:B------:R-:W-:Y:S02]  /*04c0*/  VIADD R6, R0, 0xb ;  /* 0x0000000b00067836 */ /* 0x000fe40000000000 */
[----:B------:R-:W-:-:S02]  /*04d0*/  @!P2 VIADD R2, R2, 0x1 ;  /* 0x000000010202a836 */ /* 0x000fc40000000000 */
[----:B------:R-:W-:-:S03]  /*04e0*/  @!P6 VIADD R17, R4, 0x7 ;  /* 0x000000070411e836 */ /* 0x000fc60000000000 */
[----:B------:R-:W-:-:S04]  /*04f0*/  @!P1 IADD3 R2, PT, PT, R2, 0x1, RZ ;  /* 0x0000000102029810 */ /* 0x000fc80007ffe0ff */
[----:B------:R-:W3:Y:S01]  /*0500*/  @!P3 LDC.64 R10, c[0x0][0x380] ;  /* 0x0000e000ff0abb82 */ /* 0x000ee20000000a00 */
[----:B------:R-:W-:Y:S01]  /*0510*/  IADD3 R19, PT, PT, R4, 0x8, RZ ;  /* 0x0000000804137810 */ /* 0x000fe20007ffe0ff */
[----:B-1----:R-:W-:-:S06]  /*0520*/  @!P6 IMAD.WIDE.U32 R14, R17, 0x4, R14 ;  /* 0x00000004110ee825 */ /* 0x002fcc00078e000e */
[----:B------:R1:W4:Y:S01]  /*0530*/  @!P6 LDG.E R14, desc[UR6][R14.64] ;  /* 0x000000060e0ee981 */ /* 0x000322000c1e1900 */
[----:B0-----:R-:W-:-:S04]  /*0540*/  @!P5 IMAD.WIDE.U32 R16, R19, 0x4, R12 ;  /* 0x000000041310d825 */ /* 0x001fc800078e000c */
[----:B------:R-:W-:Y:S02]  /*0550*/  @!P4 VIADD R19, R4, 0x9 ;  /* 0x000000090413c836 */ /* 0x000fe40000000000 */
[----:B------:R-:W5:Y:S01]  /*0560*/  @!P5 LDG.E R16, desc[UR6][R16.64] ;  /* 0x000000061010d981 */ /* 0x000f62000c1e1900 */
[----:B--2---:R-:W-:Y:S02]  /*0570*/  @!P2 IADD3 R5, PT, PT, R5, R8, RZ ;  /* 0x000000080505a210 */ /* 0x004fe40007ffe0ff */
[----:B------:R-:W-:Y:S02]  /*0580*/  ISETP.GT.U32.OR P2, PT, R6, 0x1653, P0 ;  /* 0x000016530600780c */ /* 0x000fe40000744470 */
[----:B------:R-:W0:Y:S01]  /*0590*/  @!P4 LDC.64 R6, c[0x0][0x380] ;  /* 0x0000e000ff06cb82 */ /* 0x000e220000000a00 */
[----:B------:R-:W-:Y:S01]  /*05a0*/  IADD3 R8, PT, PT, R0, 0xc, RZ ;  /* 0x0000000c00087810 */ /* 0x000fe20007ffe0ff */
[----:B------:R-:W-:-:S03]  /*05b0*/  @!P1 IMAD.IADD R5, R5, 0x1, R18 ;  /* 0x0000000105059824 */ /* 0x000fc600078e0212 */
[----:B------:R-:W-:-:S06]  /*05c0*/  ISETP.GT.U32.OR P1, PT, R8, 0x1653, P0 ;  /* 0x000016530800780c */ /* 0x000fcc0000724470 */
[----:B------:R-:W2:Y:S08]  /*05d0*/  @!P2 LDC.64 R8, c[0x0][0x380] ;  /* 0x0000e000ff08ab82 */ /* 0x000eb00000000a00 */
[----:B------:R-:W1:Y:S01]  /*05e0*/  @!P1 LDC.64 R12, c[0x0][0x380] ;  /* 0x0000e000ff0c9b82 */ /* 0x000e620000000a00 */
[----:B0-----:R-:W-:Y:S01]  /*05f0*/  @!P4 IMAD.WIDE.U32 R6, R19, 0x4, R6 ;  /* 0x000000041306c825 */ /* 0x001fe200078e0006 */
[----:B------:R-:W-:-:S05]  /*0600*/  IADD3 R19, PT, PT, R4, 0xa, RZ ;  /* 0x0000000a04137810 */ /* 0x000fca0007ffe0ff */
[----:B------:R0:W5:Y:S01]  /*0610*/  @!P4 LDG.E R6, desc[UR6][R6.64] ;  /* 0x000000060606c981 */ /* 0x000162000c1e1900 */
[----:B---3--:R-:W-:-:S04]  /*0620*/  @!P3 IMAD.WIDE.U32 R10, R19, 0x4, R10 ;  /* 0x00000004130ab825 */ /* 0x008fc800078e000a */
[C---:B------:R-:W-:Y:S02]  /*0630*/  @!P2 VIADD R19, R4.reuse, 0xb ;  /* 0x0000000b0413a836 */ /* 0x040fe40000000000 */
[----:B------:R-:W3:Y:S02]  /*0640*/  @!P3 LDG.E R10, desc[UR6][R10.64] ;  /* 0x000000060a0ab981 */ /* 0x000ee4000c1e1900 */
[----:B--2---:R-:W-:Y:S01]  /*0650*/  @!P2 IMAD.WIDE.U32 R8, R19, 0x4, R8 ;  /* 0x000000041308a825 */ /* 0x004fe200078e0008 */
[----:B------:R-:W-:-:S05]  /*0660*/  IADD3 R19, PT, PT, R4, 0xc, RZ ;  /* 0x0000000c04137810 */ /* 0x000fca0007ffe0ff */
[----:B------:R-:W2:Y:S01]  /*0670*/  @!P2 LDG.E R8, desc[UR6][R8.64] ;  /* 0x000000060808a981 */ /* 0x000ea2000c1e1900 */
[----:B-1----:R-:W-:-:S05]  /*0680*/  @!P1 IMAD.WIDE.U32 R12, R19, 0x4, R12 ;  /* 0x00000004130c9825 */ /* 0x002fca00078e000c */
[----:B------:R1:W2:Y:S01]  /*0690*/  @!P1 LDG.E R18, desc[UR6][R12.64] ;  /* 0x000000060c129981 */ /* 0x0002a2000c1e1900 */
[----:B------:R-:W-:Y:S02]  /*06a0*/  VIADD R15, R0, 0xd ;  /* 0x0000000d000f7836 */ /* 0x000fe40000000000 */
[----:B------:R-:W-:Y:S01]  /*06b0*/  @!P6 VIADD R2, R2, 0x1 ;  /* 0x000000010202e836 */ /* 0x000fe20000000000 */
[----:B0-----:R-:W-:Y:S02]  /*06c0*/  IADD3 R7, PT, PT, R0, 0xe, RZ ;  /* 0x0000000e00077810 */ /* 0x001fe40007ffe0ff */
[----:B----4-:R-:W-:Y:S02]  /*06d0*/  @!P6 IADD3 R5, PT, PT, R5, R14, RZ ;  /* 0x0000000e0505e210 */ /* 0x010fe40007ffe0ff */
[----:B------:R-:W-:Y:S02]  /*06e0*/  ISETP.GT.U32.OR P6, PT, R15, 0x1653, P0 ;  /* 0x000016530f00780c */ /* 0x000fe400007c4470 */
[----:B------:R-:W-:Y:S01]  /*06f0*/  @!P5 IADD3 R2, PT, PT, R2, 0x1, RZ ;  /* 0x000000010202d810 */ /* 0x000fe20007ffe0ff */
[----:B-----5:R-:W-:Y:S01]  /*0700*/  @!P5 IMAD.IADD R5, R5, 0x1, R16 ;  /* 0x000000010505d824 */ /* 0x020fe200078e0210 */
[----:B------:R-:W-:Y:S01]  /*0710*/  ISETP.GT.U32.OR P5, PT, R7, 0x1653, P0 ;  /* 0x000016530700780c */ /* 0x000fe200007a4470 */
[----:B------:R-:W-:-:S02]  /*0720*/  VIADD R7, R0, 0xf ;  /* 0x0000000f00077836 */ /* 0x000fc40000000000 */
[----:B------:R-:W-:-:S06]  /*0730*/  @!P4 VIADD R2, R2, 0x1 ;  /* 0x000000010202c836 */ /* 0x000fcc0000000000 */
[----:B------:R-:W0:Y:S01]  /*0740*/  @!P6 LDC.64 R14, c[0x0][0x380] ;  /* 0x0000e000ff0eeb82 */ /* 0x000e220000000a00 */
[----:B------:R-:W-:-:S07]  /*0750*/  @!P3 IADD3 R2, PT, PT, R2, 0x1, RZ ;  /* 0x000000010202b810 */ /* 0x000fce0007ffe0ff */
[----:B-1----:R-:W1:Y:S01]  /*0760*/  @!P5 LDC.64 R12, c[0x0][0x380] ;  /* 0x0000e000ff0cdb82 */ /* 0x002e620000000a00 */
[----:B------:R-:W-:Y:S02]  /*0770*/  @!P2 VIADD R2, R2, 0x1 ;  /* 0x000000010202a836 */ /* 0x000fe40000000000 */
[----:B------:R-:W-:-:S03]  /*0780*/  @!P6 VIADD R17, R4, 0xd ;  /* 0x0000000d0411e836 */ /* 0x000fc60000000000 */
[----:B------:R-:W-:Y:S02]  /*0790*/  @!P1 IADD3 R2, PT, PT, R2, 0x1, RZ ;  /* 0x0000000102029810 */ /* 0x000fe40007ffe0ff */
[----:B------:R-:W-:Y:S01]  /*07a0*/  IADD3 R19, PT, PT, R4, 0xe, RZ ;  /* 0x0000000e04137810 */ /* 0x000fe20007ffe0ff */
[----:B0-----:R-:W-:-:S06]  /*07b0*/  @!P6 IMAD.WIDE.U32 R14, R17, 0x4, R14 ;  /* 0x00000004110ee825 */ /* 0x001fcc00078e000e */
[----:B------:R0:W4:Y:S01]  /*07c0*/  @!P6 LDG.E R14, desc[UR6][R14.64] ;  /* 0x000000060e0ee981 */ /* 0x000122000c1e1900 */
[----:B-1----:R-:W-:-:S06]  /*07d0*/  @!P5 IMAD.WIDE.U32 R16, R19, 0x4, R12 ;  /* 0x000000041310d825 */ /* 0x002fcc00078e000c */
[----:B------:R-:W5:Y:S01]  /*07e0*/  @!P5 LDG.E R16, desc[UR6][R16.64] ;  /* 0x000000061010d981 */ /* 0x000f62000c1e1900 */
[----:B------:R-:W-:Y:S02]  /*07f0*/  @!P4 IADD3 R5, PT, PT, R5, R6, RZ ;  /* 0x000000060505c210 */ /* 0x000fe40007ffe0ff */
[----:B------:R-:W-:Y:S02]  /*0800*/  ISETP.GT.U32.OR P4, PT, R7, 0x1653, P0 ;  /* 0x000016530700780c */ /* 0x000fe40000784470 */
[----:B------:R-:W-:Y:S01]  /*0810*/  IADD3 R6, PT, PT, R0, 0x10, RZ ;  /* 0x0000001000067810 */ /* 0x000fe20007ffe0ff */
[----:B---3--:R-:W-:-:S03]  /*0820*/  @!P3 IMAD.IADD R5, R5, 0x1, R10 ;  /* 0x000000010505b824 */ /* 0x008fc600078e020a */
[----:B------:R-:W-:Y:S01]  /*0830*/  ISETP.GT.U32.OR P3, PT, R6, 0x1653, P0 ;  /* 0x000016530600780c */ /* 0x000fe20000764470 */
[----:B------:R-:W-:Y:S01]  /*0840*/  VIADD R6, R0, 0x11 ;  /* 0x0000001100067836 */ /* 0x000fe20000000000 */
[----:B--2---:R-:W-:-:S04]  /*0850*/  @!P2 IADD3 R5, PT, PT, R5, R8, RZ ;  /* 0x000000080505a210 */ /* 0x004fc80007ffe0ff */
[----:B------:R-:W-:Y:S02]  /*0860*/  ISETP.GT.U32.OR P2, PT, R6, 0x1653, P0 ;  /* 0x000016530600780c */ /* 0x000fe40000744470 */
[----:B------:R-:W1:Y:S01]  /*0870*/  @!P4 LDC.64 R6, c[0x0][0x380] ;  /* 0x0000e000ff06cb82 */ /* 0x000e620000000a00 */
[----:B------:R-:W-:Y:S01]  /*0880*/  IADD3 R8, PT, PT, R0, 0x12, RZ ;  /* 0x0000001200087810 */ /* 0x000fe20007ffe0ff */
[----:B------:R-:W-:-:S03]  /*0890*/  @!P1 IMAD.IADD R5, R5, 0x1, R18 ;  /* 0x0000000105059824 */ /* 0x000fc600078e0212 */
[----:B------:R-:W-:-:S03]  /*08a0*/  ISETP.GT.U32.OR P1, PT, R8, 0x1653, P0 ;  /* 0x000016530800780c */ /* 0x000fc60000724470 */
[----:B------:R-:W2:Y:S08]  /*08b0*/  @!P3 LDC.64 R10, c[0x0][0x380] ;  /* 0x0000e000ff0abb82 */ /* 0x000eb00000000a00 */
[----:B------:R-:W3:Y:S01]  /*08c0*/  @!P2 LDC.64 R8, c[0x0][0x380] ;  /* 0x0000e000ff08ab82 */ /* 0x000ee20000000a00 */
[----:B------:R-:W-:-:S07]  /*08d0*/  @!P4 VIADD R19, R4, 0xf ;  /* 0x0000000f0413c836 */ /* 0x000fce0000000000 */
[----:B------:R-:W0:Y:S01]  /*08e0*/  @!P1 LDC.64 R12, c[0x0][0x380] ;  /* 0x0000e000ff0c9b82 */ /* 0x000e220000000a00 */
[----:B-1----:R-:W-:Y:S01]  /*08f0*/  @!P4 IMAD.WIDE.U32 R6, R19, 0x4, R6 ;  /* 0x000000041306c825 */ /* 0x002fe200078e0006 */
[----:B------:R-:W-:-:S05]  /*0900*/  IADD3 R19, PT, PT, R4, 0x10, RZ ;  /* 0x0000001004137810 */ /* 0x000fca0007ffe0ff */
[----:B------:R1:W5:Y:S01]  /*0910*/  @!P4 LDG.E R6, desc[UR6][R6.64] ;  /* 0x000000060606c981 */ /* 0x000362000c1e1900 */
[----:B--2---:R-:W-:-:S04]  /*0920*/  @!P3 IMAD.WIDE.U32 R10, R19, 0x4, R10 ;  /* 0x00000004130ab825 */ /* 0x004fc800078e000a */
[C---:B------:R-:W-:Y:S02]  /*0930*/  @!P2 VIADD R19, R4.reuse, 0x11 ;  /* 0x000000110413a836 */ /* 0x040fe40000000000 */
[----:B------:R-:W2:Y:S02]  /*0940*/  @!P3 LDG.E R10, desc[UR6][R10.64] ;  /* 0x000000060a0ab981 */ /* 0x000ea4000c1e1900 */
[----:B---3--:R-:W-:Y:S01]  /*0950*/  @!P2 IMAD.WIDE.U32 R8, R19, 0x4, R8 ;  /* 0x000000041308a825 */ /* 0x008fe200078e0008 */
[----:B------:R-:W-:-:S05]  /*0960*/  IADD3 R19, PT, PT, R4, 0x12, RZ ;  /* 0x0000001204137810 */ /* 0x000fca0007ffe0ff */
[----:B------:R-:W3:Y:S01]  /*0970*/  @!P2 LDG.E R8, desc[UR6][R8.64] ;  /* 0x000000060808a981 */ /* 0x000ee2000c1e1900 */
[----:B0-----:R-:W-:-:S05]  /*0980*/  @!P1 IMAD.WIDE.U32 R12, R19, 0x4, R12 ;  /* 0x00000004130c9825 */ /* 0x001fca00078e000c */
[----:B------:R0:W3:Y:S01]  /*0990*/  @!P1 LDG.E R18, desc[UR6][R12.64] ;  /* 0x000000060c129981 */ /* 0x0000e2000c1e1900 */
[----:B------:R-:W-:Y:S01]  /*09a0*/  VIADD R15, R0, 0x13 ;  /* 0x00000013000f7836 */ /* 0x000fe20000000000 */
[----:B----4-:R-:W-:Y:S01]  /*09b0*/  @!P6 IADD3 R5, PT, PT, R5, R14, RZ ;  /* 0x0000000e0505e210 */ /* 0x010fe20007ffe0ff */
[----:B------:R-:W-:Y:S01]  /*09c0*/  @!P6 VIADD R2, R2, 0x1 ;  /* 0x000000010202e836 */ /* 0x000fe20000000000 */
[----:B-1----:R-:W-:Y:S02]  /*09d0*/  IADD3 R7, PT, PT, R0, 0x14, RZ ;  /* 0x0000001400077810 */ /* 0x002fe40007ffe0ff */
[----:B------:R-:W-:Y:S02]  /*09e0*/  ISETP.GT.U32.OR P6, PT, R15, 0x1653, P0 ;  /* 0x000016530f00780c */ /* 0x000fe400007c4470 */
[----:B------:R-:W-:Y:S01]  /*09f0*/  @!P5 IADD3 R2, PT, PT, R2, 0x1, RZ ;  /* 0x000000010202d810 */ /* 0x000fe20007ffe0ff */
[----:B-----5:R-:W-:Y:S01]  /*0a00*/  @!P5 IMAD.IADD R5, R5, 0x1, R16 ;  /* 0x000000010505d824 */ /* 0x020fe200078e0210 */
[----:B------:R-:W-:Y:S01]  /*0a10*/  ISETP.GT.U32.OR P5, PT, R7, 0x1653, P0 ;  /* 0x000016530700780c */ /* 0x000fe200007a4470 */
[----:B------:R-:W-:-:S02]  /*0a20*/  VIADD R7, R0, 0x15 ;  /* 0x0000001500077836 */ /* 0x000fc40000000000 */
[----:B------:R-:W-:-:S06]  /*0a30*/  @!P4 VIADD R2, R2, 0x1 ;  /* 0x000000010202c836 */ /* 0x000fcc0000000000 */
[----:B------:R-:W1:Y:S01]  /*0a40*/  @!P6 LDC.64 R14, c[0x0][0x380] ;  /* 0x0000e000ff0eeb82 */ /* 0x000e620000000a00 */
[----:B------:R-:W-:-:S07]  /*0a50*/  @!P3 IADD3 R2, PT, PT, R2, 0x1, RZ ;  /* 0x000000010202b810 */ /* 0x000fce0007ffe0ff */
[----:B0-----:R-:W0:Y:S01]  /*0a60*/  @!P5 LDC.64 R12, c[0x0][0x380] ;  /* 0x0000e000ff0cdb82 */ /* 0x001e220000000a00 */
[----:B------:R-:W-:Y:S02]  /*0a70*/  @!P2 VIADD R2, R2, 0x1 ;  /* 0x000000010202a836 */ /* 0x000fe40000000000 */
[----:B------:R-:W-:-:S03]  /*0a80*/  @!P6 VIADD R17, R4, 0x13 ;  /* 0x000000130411e836 */ /* 0x000fc60000000000 */
[----:B------:R-:W-:Y:S02]  /*0a90*/  @!P1 IADD3 R2, PT, PT, R2, 0x1, RZ ;  /* 0x0000000102029810 */ /* 0x000fe40007ffe0ff */
[----:B------:R-:W-:Y:S01]  /*0aa0*/  IADD3 R19, PT, PT, R4, 0x14, RZ ;  /* 0x0000001404137810 */ /* 0x000fe20007ffe0ff */
[----:B-1----:R-:W-:-:S06]  /*0ab0*/  @!P6 IMAD.WIDE.U32 R14, R17, 0x4, R14 ;  /* 0x00000004110ee825 */ /* 0x002fcc00078e000e */
[----:B------:R1:W4:Y:S01]  /*0ac0*/  @!P6 LDG.E R14, desc[UR6][R14.64] ;  /* 0x000000060e0ee981 */ /* 0x000322000c1e1900 */
[----:B0-----:R-:W-:-:S06]  /*0ad0*/  @!P5 IMAD.WIDE.U32 R16, R19, 0x4, R12 ;  /* 0x000000041310d825 */ /* 0x001fcc00078e000c */
[----:B------:R-:W5:Y:S01]  /*0ae0*/  @!P5 LDG.E R16, desc[UR6][R16.64] ;  /* 0x000000061010d981 */ /* 0x000f62000c1e1900 */
[----:B------:R-:W-:Y:S02]  /*0af0*/  @!P4 IADD3 R5, PT, PT, R5, R6, RZ ;  /* 0x000000060505c210 */ /* 0x000fe40007ffe0ff */
[----:B------:R-:W-:Y:S02]  /*0b00*/  ISETP.GT.U32.OR P4, PT, R7, 0x1653, P0 ;  /* 0x000016530700780c */ /* 0x000fe40000784470 */
[----:B------:R-:W-:Y:S01]  /*0b10*/  IADD3 R6, PT, PT, R0, 0x16, RZ ;  /* 0x0000001600067810 */ /* 0x000fe20007ffe0ff */
[----:B--2---:R-:W-:-:S03]  /*0b20*/  @!P3 IMAD.IADD R5, R5, 0x1, R10 ;  /* 0x000000010505b824 */ /* 0x004fc600078e020a */
[----:B------:R-:W-:Y:S01]  /*0b30*/  ISETP.GT.U32.OR P3, PT, R6, 0x1653, P0 ;  /* 0x000016530600780c */ /* 0x000fe20000764470 */
[----:B------:R-:W-:Y:S01]  /*0b40*/  VIADD R6, R0, 0x17 ;  /* 0x0000001700067836 */ /* 0x000fe20000000000 */
[----:B---3--:R-:W-:-:S04]  /*0b50*/  @!P2 IADD3 R5, PT, PT, R5, R8, RZ ;  /* 0x000000080505a210 */ /* 0x008fc80007ffe0ff */
[----:B------:R-:W-:Y:S02]  /*0b60*/  ISETP.GT.U32.OR P2, PT, R6, 0x1653, P0 ;  /* 0x000016530600780c */ /* 0x000fe40000744470 */
[----:B------:R-:W0:Y:S01]  /*0b70*/  @!P4 LDC.64 R6, c[0x0][0x380] ;  /* 0x0000e000ff06cb82 */ /* 0x000e220000000a00 */
[----:B------:R-:W-:Y:S01]  /*0b80*/  IADD3 R8, PT, PT, R0, 0x18, RZ ;  /* 0x0000001800087810 */ /* 0x000fe20007ffe0ff */
[----:B------:R-:W-:-:S03]  /*0b90*/  @!P1 IMAD.IADD R5, R5, 0x1, R18 ;  /* 0x0000000105059824 */ /* 0x000fc600078e0212 */
[----:B------:R-:W-:-:S03]  /*0ba0*/  ISETP.GT.U32.OR P1, PT, R8, 0x1653, P0 ;  /* 0x000016530800780c */ /* 0x000fc60000724470 */
[----:B------:R-:W2:Y:S08]  /*0bb0*/  @!P3 LDC.64 R10, c[0x0][0x380] ;  /* 0x0000e000ff0abb82 */ /* 0x000eb00000000a00 */
[----:B------:R-:W3:Y:S01]  /*0bc0*/  @!P2 LDC.64 R8, c[0x0][0x380] ;  /* 0x0000e000ff08ab82 */ /* 0x000ee20000000a00 */
[----:B------:R-:W-:-:S07]  /*0bd0*/  @!P4 VIADD R19, R4, 0x15 ;  /* 0x000000150413c836 */ /* 0x000fce0000000000 */
[----:B------:R-:W1:Y:S01]  /*0be0*/  @!P1 LDC.64 R12, c[0x0][0x380] ;  /* 0x0000e000ff0c9b82 */ /* 0x000e620000000a00 */
[----:B0-----:R-:W-:Y:S01]  /*0bf0*/  @!P4 IMAD.WIDE.U32 R6, R19, 0x4, R6 ;  /* 0x000000041306c825 */ /* 0x001fe200078e0006 */
        /* <DEDUP_REMOVED lines=8> */
[----:B-1----:R-:W-:-:S05]  /*0c80*/  @!P1 IMAD.WIDE.U32 R12, R19, 0x4, R12 ;  /* 0x00000004130c9825 */ /* 0x002fca00078e000c */
[----:B------:R1:W3:Y:S01]  /*0c90*/  @!P1 LDG.E R18, desc[UR6][R12.64] ;  /* 0x000000060c129981 */ /* 0x0002e2000c1e1900 */
[----:B------:R-:W-:Y:S01]  /*0ca0*/  VIADD R15, R0, 0x19 ;  /* 0x00000019000f7836 */ /* 0x000fe20000000000 */
[----:B----4-:R-:W-:Y:S01]  /*0cb0*/  @!P6 IADD3 R5, PT, PT, R5, R14, RZ ;  /* 0x0000000e0505e210 */ /* 0x010fe20007ffe0ff */
[----:B------:R-:W-:Y:S01]  /*0cc0*/  @!P6 VIADD R2, R2, 0x1 ;  /* 0x000000010202e836 */ /* 0x000fe20000000000 */
[----:B0-----:R-:W-:Y:S02]  /*0cd0*/  IADD3 R7, PT, PT, R0, 0x1a, RZ ;  /* 0x0000001a00077810 */ /* 0x001fe40007ffe0ff */
[----:B------:R-:W-:Y:S01]  /*0ce0*/  ISETP.GT.U32.OR P6, PT, R15, 0x1653, P0 ;  /* 0x000016530f00780c */ /* 0x000fe200007c4470 */
[----:B-----5:R-:W-:Y:S01]  /*0cf0*/  @!P5 IMAD.IADD R5, R5, 0x1, R16 ;  /* 0x000000010505d824 */ /* 0x020fe200078e0210 */
[----:B------:R-:W-:Y:S02]  /*0d00*/  @!P5 IADD3 R2, PT, PT, R2, 0x1, RZ ;  /* 0x000000010202d810 */ /* 0x000fe40007ffe0ff */
[----:B------:R-:W-:Y:S01]  /*0d10*/  ISETP.GT.U32.OR P5, PT, R7, 0x1653, P0 ;  /* 0x000016530700780c */ /* 0x000fe200007a4470 */
[----:B------:R-:W-:-:S02]  /*0d20*/  VIADD R7, R0, 0x1b ;  /* 0x0000001b00077836 */ /* 0x000fc40000000000 */
[----:B------:R-:W-:-:S05]  /*0d30*/  @!P4 VIADD R2, R2, 0x1 ;  /* 0x000000010202c836 */ /* 0x000fca0000000000 */
[----:B------:R-:W-:Y:S01]  /*0d40*/  @!P3 IADD3 R2, PT, PT, R2, 0x1, RZ ;  /* 0x000000010202b810 */ /* 0x000fe20007ffe0ff */
[----:B------:R-:W0:Y:S04]  /*0d50*/  @!P6 LDC.64 R14, c[0x0][0x380] ;  /* 0x0000e000ff0eeb82 */ /* 0x000e280000000a00 */
[----:B------:R-:W-:-:S05]  /*0d60*/  @!P2 VIADD R2, R2, 0x1 ;  /* 0x000000010202a836 */ /* 0x000fca0000000000 */
[----:B------:R-:W-:Y:S01]  /*0d70*/  @!P1 IADD3 R2, PT, PT, R2, 0x1, RZ ;  /* 0x0000000102029810 */ /* 0x000fe20007ffe0ff */
[C---:B------:R-:W-:Y:S01]  /*0d80*/  @!P6 VIADD R17, R4.reuse, 0x19 ;  /* 0x000000190411e836 */ /* 0x040fe20000000000 */
[----:B------:R-:W-:-:S03]  /*0d90*/  IADD3 R21, PT, PT, R4, 0x1a, RZ ;  /* 0x0000001a04157810 */ /* 0x000fc60007ffe0ff */
[----:B0-----:R-:W-:-:S06]  /*0da0*/  @!P6 IMAD.WIDE.U32 R14, R17, 0x4, R14 ;  /* 0x00000004110ee825 */ /* 0x001fcc00078e000e */
[----:B------:R0:W4:Y:S01]  /*0db0*/  @!P6 LDG.E R14, desc[UR6][R14.64] ;  /* 0x000000060e0ee981 */ /* 0x000122000c1e1900 */
[----:B------:R-:W-:Y:S02]  /*0dc0*/  @!P4 IADD3 R5, PT, PT, R5, R6, RZ ;  /* 0x000000060505c210 */ /* 0x000fe40007ffe0ff */
[----:B------:R-:W-:Y:S02]  /*0dd0*/  ISETP.GT.U32.OR P4, PT, R7, 0x1653, P0 ;  /* 0x000016530700780c */ /* 0x000fe40000784470 */
[----:B------:R-:W-:Y:S01]  /*0de0*/  IADD3 R6, PT, PT, R0, 0x1c, RZ ;  /* 0x0000001c00067810 */ /* 0x000fe20007ffe0ff */
[----:B--2---:R-:W-:-:S03]  /*0df0*/  @!P3 IMAD.IADD R5, R5, 0x1, R10 ;  /* 0x000000010505b824 */ /* 0x004fc600078e020a */
[----:B------:R-:W-:Y:S01]  /*0e00*/  ISETP.GT.U32.OR P3, PT, R6, 0x1653, P0 ;  /* 0x000016530600780c */ /* 0x000fe20000764470 */
[----:B------:R-:W-:Y:S01]  /*0e10*/  VIADD R6, R0, 0x1d ;  /* 0x0000001d00067836 */ /* 0x000fe20000000000 */
[----:B------:R-:W2:Y:S01]  /*0e20*/  @!P5 LDC.64 R10, c[0x0][0x380] ;  /* 0x0000e000ff0adb82 */ /* 0x000ea20000000a00 */
[----:B---3--:R-:W-:-:S03]  /*0e30*/  @!P2 IADD3 R5, PT, PT, R5, R8, RZ ;  /* 0x000000080505a210 */ /* 0x008fc60007ffe0ff */
[----:B------:R-:W-:-:S04]  /*0e40*/  ISETP.GT.U32.OR P2, PT, R6, 0x1653, P0 ;  /* 0x000016530600780c */ /* 0x000fc80000744470 */
[----:B-1----:R-:W1:Y:S01]  /*0e50*/  @!P4 LDC.64 R12, c[0x0][0x380] ;  /* 0x0000e000ff0ccb82 */ /* 0x002e620000000a00 */
[----:B------:R-:W-:Y:S01]  /*0e60*/  IADD3 R6, PT, PT, R0, 0x1e, RZ ;  /* 0x0000001e00067810 */ /* 0x000fe20007ffe0ff */
[----:B------:R-:W-:-:S03]  /*0e70*/  @!P1 IMAD.IADD R5, R5, 0x1, R18 ;  /* 0x0000000105059824 */ /* 0x000fc600078e0212 */
[----:B------:R-:W-:-:S03]  /*0e80*/  ISETP.GT.U32.OR P1, PT, R6, 0x1653, P0 ;  /* 0x000016530600780c */ /* 0x000fc60000724470 */
[----:B------:R-:W3:Y:S08]  /*0e90*/  @!P3 LDC.64 R8, c[0x0][0x380] ;  /* 0x0000e000ff08bb82 */ /* 0x000ef00000000a00 */
[----:B------:R-:W5:Y:S01]  /*0ea0*/  @!P2 LDC.64 R6, c[0x0][0x380] ;  /* 0x0000e000ff06ab82 */ /* 0x000f620000000a00 */
[----:B--2---:R-:W-:-:S04]  /*0eb0*/  @!P5 IMAD.WIDE.U32 R16, R21, 0x4, R10 ;  /* 0x000000041510d825 */ /* 0x004fc800078e000a */
[C---:B------:R-:W-:Y:S02]  /*0ec0*/  @!P4 VIADD R19, R4.reuse, 0x1b ;  /* 0x0000001b0413c836 */ /* 0x040fe40000000000 */
[----:B------:R-:W2:Y:S01]  /*0ed0*/  @!P5 LDG.E R16, desc[UR6][R16.64] ;  /* 0x000000061010d981 */ /* 0x000ea2000c1e1900 */
[----:B------:R-:W0:Y:S01]  /*0ee0*/  @!P1 LDC.64 R10, c[0x0][0x380] ;  /* 0x0000e000ff0a9b82 */ /* 0x000e220000000a00 */
[----:B-1----:R-:W-:Y:S01]  /*0ef0*/  @!P4 IMAD.WIDE.U32 R12, R19, 0x4, R12 ;  /* 0x00000004130cc825 */ /* 0x002fe200078e000c */
[----:B------:R-:W-:-:S05]  /*0f00*/  IADD3 R19, PT, PT, R4, 0x1c, RZ ;  /* 0x0000001c04137810 */ /* 0x000fca0007ffe0ff */
[----:B------:R1:W2:Y:S01]  /*0f10*/  @!P4 LDG.E R12, desc[UR6][R12.64] ;  /* 0x000000060c0cc981 */ /* 0x0002a2000c1e1900 */
[----:B---3--:R-:W-:-:S04]  /*0f20*/  @!P3 IMAD.WIDE.U32 R8, R19, 0x4, R8 ;  /* 0x000000041308b825 */ /* 0x008fc800078e0008 */
[C---:B------:R-:W-:Y:S02]  /*0f30*/  @!P2 VIADD R19, R4.reuse, 0x1d ;  /* 0x0000001d0413a836 */ /* 0x040fe40000000000 */
[----:B------:R3:W2:Y:S02]  /*0f40*/  @!P3 LDG.E R8, desc[UR6][R8.64] ;  /* 0x000000060808b981 */ /* 0x0006a4000c1e1900 */
[----:B-----5:R-:W-:Y:S01]  /*0f50*/  @!P2 IMAD.WIDE.U32 R6, R19, 0x4, R6 ;  /* 0x000000041306a825 */ /* 0x020fe200078e0006 */
[----:B------:R-:W-:-:S05]  /*0f60*/  IADD3 R19, PT, PT, R4, 0x1e, RZ ;  /* 0x0000001e04137810 */ /* 0x000fca0007ffe0ff */
[----:B------:R5:W2:Y:S01]  /*0f70*/  @!P2 LDG.E R6, desc[UR6][R6.64] ;  /* 0x000000060606a981 */ /* 0x000aa2000c1e1900 */
[----:B0-----:R-:W-:-:S05]  /*0f80*/  @!P1 IMAD.WIDE.U32 R10, R19, 0x4, R10 ;  /* 0x00000004130a9825 */ /* 0x001fca00078e000a */
[----:B------:R0:W2:Y:S01]  /*0f90*/  @!P1 LDG.E R18, desc[UR6][R10.64] ;  /* 0x000000060a129981 */ /* 0x0000a2000c1e1900 */
[----:B------:R-:W-:Y:S01]  /*0fa0*/  VIADD R15, R0, 0x1f ;  /* 0x0000001f000f7836 */ /* 0x000fe20000000000 */
[----:B----4-:R-:W-:Y:S01]  /*0fb0*/  @!P6 IADD3 R5, PT, PT, R5, R14, RZ ;  /* 0x0000000e0505e210 */ /* 0x010fe20007ffe0ff */
[----:B------:R-:W-:Y:S01]  /*0fc0*/  @!P6 VIADD R2, R2, 0x1 ;  /* 0x000000010202e836 */ /* 0x000fe20000000000 */
[C---:B-1----:R-:W-:Y:S02]  /*0fd0*/  IADD3 R13, PT, PT, R0.reuse, 0x20, RZ ;  /* 0x00000020000d7810 */ /* 0x042fe40007ffe0ff */
[----:B------:R-:W-:Y:S01]  /*0fe0*/  ISETP.GT.U32.OR P6, PT, R15, 0x1653, P0 ;  /* 0x000016530f00780c */ /* 0x000fe200007c4470 */
[----:B---3--:R-:W-:Y:S01]  /*0ff0*/  VIADD R9, R0, 0x21 ;  /* 0x0000002100097836 */ /* 0x008fe20000000000 */
[----:B------:R-:W-:Y:S02]  /*1000*/  @!P5 IADD3 R2, PT, PT, R2, 0x1, RZ ;  /* 0x000000010202d810 */ /* 0x000fe40007ffe0ff */
[----:B-----5:R-:W-:-:S03]  /*1010*/  IADD3 R7, PT, PT, R0, 0x22, RZ ;  /* 0x0000002200077810 */ /* 0x020fc60007ffe0ff */
[----:B------:R-:W-:-:S05]  /*1020*/  @!P4 VIADD R2, R2, 0x1 ;  /* 0x000000010202c836 */ /* 0x000fca0000000000 */
[----:B------:R-:W-:Y:S01]  /*1030*/  @!P3 IADD3 R2, PT, PT, R2, 0x1, RZ ;  /* 0x000000010202b810 */ /* 0x000fe20007ffe0ff */
[----:B0-----:R-:W0:Y:S04]  /*1040*/  @!P6 LDC.64 R10, c[0x0][0x380] ;  /* 0x0000e000ff0aeb82 */ /* 0x001e280000000a00 */
[----:B------:R-:W-:-:S05]  /*1050*/  @!P2 VIADD R2, R2, 0x1 ;  /* 0x000000010202a836 */ /* 0x000fca0000000000 */
[----:B------:R-:W-:Y:S01]  /*1060*/  @!P1 IADD3 R2, PT, PT, R2, 0x1, RZ ;  /* 0x0000000102029810 */ /* 0x000fe20007ffe0ff */
[C---:B------:R-:W-:Y:S01]  /*1070*/  @!P6 VIADD R17, R4.reuse, 0x1f ;  /* 0x0000001f0411e836 */ /* 0x040fe20000000000 */
[----:B------:R-:W-:Y:S01]  /*1080*/  IADD3 R21, PT, PT, R4, 0x20, RZ ;  /* 0x0000002004157810 */ /* 0x000fe20007ffe0ff */
[----:B--2---:R-:W-:Y:S01]  /*1090*/  @!P5 IMAD.IADD R5, R5, 0x1, R16 ;  /* 0x000000010505d824 */ /* 0x004fe200078e0210 */
[----:B------:R-:W-:-:S04]  /*10a0*/  ISETP.GT.U32.OR P5, PT, R13, 0x1653, P0 ;  /* 0x000016530d00780c */ /* 0x000fc800007a4470 */
[----:B------:R-:W-:Y:S02]  /*10b0*/  @!P4 IADD3 R5, PT, PT, R5, R12, RZ ;  /* 0x0000000c0505c210 */ /* 0x000fe40007ffe0ff */
[----:B------:R-:W-:-:S07]  /*10c0*/  ISETP.GT.U32.OR P4, PT, R9, 0x1653, P0 ;  /* 0x000016530900780c */ /* 0x000fce0000784470 */
[----:B------:R-:W1:Y:S01]  /*10d0*/  @!P5 LDC.64 R14, c[0x0][0x380] ;  /* 0x0000e000ff0edb82 */ /* 0x000e620000000a00 */
[----:B------:R-:W-:Y:S01]  /*10e0*/  @!P3 IMAD.IADD R5, R5, 0x1, R8 ;  /* 0x000000010505b824 */ /* 0x000fe200078e0208 */
[----:B------:R-:W-:Y:S01]  /*10f0*/  ISETP.GT.U32.OR P3, PT, R7, 0x1653, P0 ;  /* 0x000016530700780c */ /* 0x000fe20000764470 */
[C---:B------:R-:W-:Y:S01]  /*1100*/  VIADD R7, R0.reuse, 0x23 ;  /* 0x0000002300077836 */ /* 0x040fe20000000000 */
[----:B------:R-:W-:Y:S02]  /*1110*/  IADD3 R8, PT, PT, R0, 0x24, RZ ;  /* 0x0000002400087810 */ /* 0x000fe40007ffe0ff */
[----:B------:R-:W-:Y:S02]  /*1120*/  @!P2 IADD3 R5, PT, PT, R5, R6, RZ ;  /* 0x000000060505a210 */ /* 0x000fe40007ffe0ff */
[----:B------:R-:W2:Y:S01]  /*1130*/  @!P4 LDC.64 R12, c[0x0][0x380] ;  /* 0x0000e000ff0ccb82 */ /* 0x000ea20000000a00 */
[----:B------:R-:W-:Y:S02]  /*1140*/  ISETP.GT.U32.OR P2, PT, R7, 0x1653, P0 ;  /* 0x000016530700780c */ /* 0x000fe40000744470 */
[----:B------:R-:W-:Y:S01]  /*1150*/  @!P1 IMAD.IADD R5, R5, 0x1, R18 ;  /* 0x0000000105059824 */ /* 0x000fe200078e0212 */
[----:B------:R-:W-:-:S04]  /*1160*/  ISETP.GT.U32.OR P1, PT, R8, 0x1653, P0 ;  /* 0x000016530800780c */ /* 0x000fc80000724470 */
[----:B------:R-:W3:Y:S01]  /*1170*/  @!P3 LDC.64 R6, c[0x0][0x380] ;  /* 0x0000e000ff06bb82 */ /* 0x000ee20000000a00 */
[----:B0-----:R-:W-:-:S04]  /*1180*/  @!P6 IMAD.WIDE.U32 R16, R17, 0x4, R10 ;  /* 0x000000041110e825 */ /* 0x001fc800078e000a */
[----:B------:R-:W-:Y:S02]  /*1190*/  @!P4 VIADD R19, R4, 0x21 ;  /* 0x000000210413c836 */ /* 0x000fe40000000000 */
[----:B------:R-:W4:Y:S01]  /*11a0*/  @!P6 LDG.E R16, desc[UR6][R16.64] ;  /* 0x000000061010e981 */ /* 0x000f22000c1e1900 */
[----:B------:R-:W0:Y:S01]  /*11b0*/  @!P2 LDC.64 R8, c[0x0][0x380] ;  /* 0x0000e000ff08ab82 */ /* 0x000e220000000a00 */
[----:B-1----:R-:W-:-:S07]  /*11c0*/  @!P5 IMAD.WIDE.U32 R14, R21, 0x4, R14 ;  /* 0x00000004150ed825 */ /* 0x002fce00078e000e */
[----:B------:R-:W1:Y:S01]  /*11d0*/  @!P1 LDC.64 R10, c[0x0][0x380] ;  /* 0x0000e000ff0a9b82 */ /* 0x000e620000000a00 */
[----:B--2---:R-:W-:Y:S01]  /*11e0*/  @!P4 IMAD.WIDE.U32 R18, R19, 0x4, R12 ;  /* 0x000000041312c825 */ /* 0x004fe200078e000c */
[----:B------:R-:W-:Y:S01]  /*11f0*/  IADD3 R13, PT, PT, R4, 0x22, RZ ;  /* 0x00000022040d7810 */ /* 0x000fe20007ffe0ff */
[----:B------:R-:W2:Y:S04]  /*1200*/  @!P5 LDG.E R12, desc[UR6][R14.64] ;  /* 0x000000060e0cd981 */ /* 0x000ea8000c1e1900 */
[----:B------:R-:W5:Y:S01]  /*1210*/  @!P4 LDG.E R18, desc[UR6][R18.64] ;  /* 0x000000061212c981 */ /* 0x000f62000c1e1900 */
[----:B---3--:R-:W-:-:S04]  /*1220*/  @!P3 IMAD.WIDE.U32 R6, R13, 0x4, R6 ;  /* 0x000000040d06b825 */ /* 0x008fc800078e0006 */
[C---:B------:R-:W-:Y:S02]  /*1230*/  @!P2 VIADD R13, R4.reuse, 0x23 ;  /* 0x00000023040da836 */ /* 0x040fe40000000000 */
[----:B------:R3:W5:Y:S02]  /*1240*/  @!P3 LDG.E R6, desc[UR6][R6.64] ;  /* 0x000000060606b981 */ /* 0x000764000c1e1900 */
[----:B0-----:R-:W-:Y:S01]  /*1250*/  @!P2 IMAD.WIDE.U32 R8, R13, 0x4, R8 ;  /* 0x000000040d08a825 */ /* 0x001fe200078e0008 */
[----:B------:R-:W-:-:S05]  /*1260*/  IADD3 R13, PT, PT, R4, 0x24, RZ ;  /* 0x00000024040d7810 */ /* 0x000fca0007ffe0ff */
[----:B------:R0:W5:Y:S01]  /*1270*/  @!P2 LDG.E R8, desc[UR6][R8.64] ;  /* 0x000000060808a981 */ /* 0x000162000c1e1900 */
[----:B-1----:R-:W-:-:S05]  /*1280*/  @!P1 IMAD.WIDE.U32 R10, R13, 0x4, R10 ;  /* 0x000000040d0a9825 */ /* 0x002fca00078e000a */
[----:B------:R1:W5:Y:S01]  /*1290*/  @!P1 LDG.E R20, desc[UR6][R10.64] ;  /* 0x000000060a149981 */ /* 0x000362000c1e1900 */
[----:B------:R-:W-:Y:S02]  /*12a0*/  VIADD R13, R0, 0x25 ;  /* 0x00000025000d7836 */ /* 0x000fe40000000000 */
[----:B------:R-:W-:Y:S02]  /*12b0*/  @!P6 VIADD R2, R2, 0x1 ;  /* 0x000000010202e836 */ /* 0x000fe40000000000 */
[----:B---3--:R-:W-:-:S03]  /*12c0*/  VIADD R7, R0, 0x27 ;  /* 0x0000002700077836 */ /* 0x008fc60000000000 */
[----:B------:R-:W-:Y:S02]  /*12d0*/  @!P5 IADD3 R2, PT, PT, R2, 0x1, RZ ;  /* 0x000000010202d810 */ /* 0x000fe40007ffe0ff */
[----:B0-----:R-:W-:-:S03]  /*12e0*/  IADD3 R9, PT, PT, R0, 0x28, RZ ;  /* 0x0000002800097810 */ /* 0x001fc60007ffe0ff */
[----:B------:R-:W-:-:S05]  /*12f0*/  @!P4 VIADD R2, R2, 0x1 ;  /* 0x000000010202c836 */ /* 0x000fca0000000000 */
[----:B------:R-:W-:-:S05]  /*1300*/  @!P3 IADD3 R2, PT, PT, R2, 0x1, RZ ;  /* 0x000000010202b810 */ /* 0x000fca0007ffe0ff */
[----:B------:R-:W-:-:S05]  /*1310*/  @!P2 VIADD R2, R2, 0x1 ;  /* 0x000000010202a836 */ /* 0x000fca0000000000 */
[----:B------:R-:W-:Y:S02]  /*1320*/  @!P1 IADD3 R2, PT, PT, R2, 0x1, RZ ;  /* 0x0000000102029810 */ /* 0x000fe40007ffe0ff */
[C---:B------:R-:W-:Y:S02]  /*1330*/  IADD3 R17, PT, PT, R4.reuse, 0x26, RZ ;  /* 0x0000002604117810 */ /* 0x040fe40007ffe0ff */
[----:B------:R-:W-:Y:S02]  /*1340*/  IADD3 R23, PT, PT, R4, 0x28, RZ ;  /* 0x0000002804177810 */ /* 0x000fe40007ffe0ff */
[----:B----4-:R-:W-:Y:S02]  /*1350*/  @!P6 IADD3 R5, PT, PT, R5, R16, RZ ;  /* 0x000000100505e210 */ /* 0x010fe40007ffe0ff */
[----:B------:R-:W-:Y:S02]  /*1360*/  ISETP.GT.U32.OR P6, PT, R13, 0x1653, P0 ;  /* 0x000016530d00780c */ /* 0x000fe400007c4470 */
[----:B------:R-:W-:Y:S01]  /*1370*/  IADD3 R13, PT, PT, R0, 0x26, RZ ;  /* 0x00000026000d7810 */ /* 0x000fe20007ffe0ff */
[----:B--2---:R-:W-:-:S03]  /*1380*/  @!P5 IMAD.IADD R5, R5, 0x1, R12 ;  /* 0x000000010505d824 */ /* 0x004fc600078e020c */
[----:B------:R-:W-:-:S07]  /*1390*/  ISETP.GT.U32.OR P5, PT, R13, 0x1653, P0 ;  /* 0x000016530d00780c */ /* 0x000fce00007a4470 */
[----:B-1----:R-:W0:Y:S01]  /*13a0*/  @!P6 LDC.64 R10, c[0x0][0x380] ;  /* 0x0000e000ff0aeb82 */ /* 0x002e220000000a00 */
[----:B-----5:R-:W-:Y:S02]  /*13b0*/  @!P4 IADD3 R5, PT, PT, R5, R18, RZ ;  /* 0x000000120505c210 */ /* 0x020fe40007ffe0ff */
[----:B------:R-:W-:-:S03]  /*13c0*/  ISETP.GT.U32.OR P4, PT, R7, 0x1653, P0 ;  /* 0x000016530700780c */ /* 0x000fc60000784470 */
[----:B------:R-:W-:Y:S01]  /*13d0*/  @!P3 IMAD.IADD R5, R5, 0x1, R6 ;  /* 0x000000010505b824 */ /* 0x000fe200078e0206 */
[----:B------:R-:W-:Y:S01]  /*13e0*/  ISETP.GT.U32.OR P3, PT, R9, 0x1653, P0 ;  /* 0x000016530900780c */ /* 0x000fe20000764470 */
[----:B------:R-:W-:Y:S01]  /*13f0*/  VIADD R6, R0, 0x29 ;  /* 0x0000002900067836 */ /* 0x000fe20000000000 */
[----:B------:R-:W1:Y:S02]  /*1400*/  @!P5 LDC.64 R14, c[0x0][0x380] ;  /* 0x0000e000ff0edb82 */ /* 0x000e640000000a00 */
[----:B------:R-:W-:Y:S02]  /*1410*/  @!P2 IADD3 R5, PT, PT, R5, R8, RZ ;  /* 0x000000080505a210 */ /* 0x000fe40007ffe0ff */
[----:B------:R-:W-:-:S04]  /*1420*/  ISETP.GT.U32.OR P2, PT, R6, 0x1653, P0 ;  /* 0x000016530600780c */ /* 0x000fc80000744470 */
[----:B------:R-:W2:Y:S01]  /*1430*/  @!P4 LDC.64 R12, c[0x0][0x380] ;  /* 0x0000e000ff0ccb82 */ /* 0x000ea20000000a00 */
[----:B------:R-:W-:Y:S01]  /*1440*/  IADD3 R6, PT, PT, R0, 0x2a, RZ ;  /* 0x0000002a00067810 */ /* 0x000fe20007ffe0ff */
[----:B------:R-:W-:-:S03]  /*1450*/  @!P1 IMAD.IADD R5, R5, 0x1, R20 ;  /* 0x0000000105059824 */ /* 0x000fc600078e0214 */
[----:B------:R-:W-:-:S03]  /*1460*/  ISETP.GT.U32.OR P1, PT, R6, 0x1653, P0 ;  /* 0x000016530600780c */ /* 0x000fc60000724470 */
[----:B------:R-:W3:Y:S01]  /*1470*/  @!P3 LDC.64 R6, c[0x0][0x380] ;  /* 0x0000e000ff06bb82 */ /* 0x000ee20000000a00 */
[----:B------:R-:W-:-:S07]  /*1480*/  @!P6 VIADD R19, R4, 0x25 ;  /* 0x000000250413e836 */ /* 0x000fce0000000000 */
[----:B------:R-:W4:Y:S01]  /*1490*/  @!P2 LDC.64 R8, c[0x0][0x380] ;  /* 0x0000e000ff08ab82 */ /* 0x000f220000000a00 */
[----:B0-----:R-:W-:-:S04]  /*14a0*/  @!P6 IMAD.WIDE.U32 R18, R19, 0x4, R10 ;  /* 0x000000041312e825 */ /* 0x001fc800078e000a */
[----:B-1----:R-:W-:Y:S02]  /*14b0*/  @!P5 IMAD.WIDE.U32 R16, R17, 0x4, R14 ;  /* 0x000000041110d825 */ /* 0x002fe400078e000e */
[----:B------:R-:W5:Y:S01]  /*14c0*/  @!P6 LDG.E R14, desc[UR6][R18.64] ;  /* 0x00000006120ee981 */ /* 0x000f62000c1e1900 */
[----:B------:R-:W0:Y:S01]  /*14d0*/  @!P1 LDC.64 R10, c[0x0][0x380] ;  /* 0x0000e000ff0a9b82 */ /* 0x000e220000000a00 */
[----:B------:R-:W-:Y:S02]  /*14e0*/  @!P4 VIADD R21, R4, 0x27 ;  /* 0x000000270415c836 */ /* 0x000fe40000000000 */
[----:B------:R-:W5:Y:S02]  /*14f0*/  @!P5 LDG.E R16, desc[UR6][R16.64] ;  /* 0x000000061010d981 */ /* 0x000f64000c1e1900 */
[----:B--2---:R-:W-:-:S04]  /*1500*/  @!P4 IMAD.WIDE.U32 R12, R21, 0x4, R12 ;  /* 0x00000004150cc825 */ /* 0x004fc800078e000c */
[----:B---3--:R-:W-:Y:S02]  /*1510*/  @!P3 IMAD.WIDE.U32 R6, R23, 0x4, R6 ;  /* 0x000000041706b825 */ /* 0x008fe400078e0006 */
[----:B------:R1:W2:Y:S02]  /*1520*/  @!P4 LDG.E R12, desc[UR6][R12.64] ;  /* 0x000000060c0cc981 */ /* 0x0002a4000c1e1900 */
[C---:B------:R-:W-:Y:S02]  /*1530*/  @!P2 VIADD R15, R4.reuse, 0x29 ;  /* 0x00000029040fa836 */ /* 0x040fe40000000000 */
[----:B------:R3:W2:Y:S02]  /*1540*/  @!P3 LDG.E R6, desc[UR6][R6.64] ;  /* 0x000000060606b981 */ /* 0x0006a4000c1e1900 */
[----:B----4-:R-:W-:Y:S01]  /*1550*/  @!P2 IMAD.WIDE.U32 R8, R15, 0x4, R8 ;  /* 0x000000040f08a825 */ /* 0x010fe200078e0008 */
[----:B------:R-:W-:-:S05]  /*1560*/  IADD3 R15, PT, PT, R4, 0x2a, RZ ;  /* 0x0000002a040f7810 */ /* 0x000fca0007ffe0ff */
[----:B------:R-:W4:Y:S01]  /*1570*/  @!P2 LDG.E R8, desc[UR6][R8.64] ;  /* 0x000000060808a981 */ /* 0x000f22000c1e1900 */
[----:B0-----:R-:W-:-:S05]  /*1580*/  @!P1 IMAD.WIDE.U32 R10, R15, 0x4, R10 ;  /* 0x000000040f0a9825 */ /* 0x001fca00078e000a */
[----:B------:R0:W4:Y:S01]  /*1590*/  @!P1 LDG.E R18, desc[UR6][R10.64] ;  /* 0x000000060a129981 */ /* 0x000122000c1e1900 */
[----:B------:R-:W-:Y:S02]  /*15a0*/  @!P6 VIADD R2, R2, 0x1 ;  /* 0x000000010202e836 */ /* 0x000fe40000000000 */
[C---:B------:R-:W-:Y:S01]  /*15b0*/  VIADD R15, R0.reuse, 0x2b ;  /* 0x0000002b000f7836 */ /* 0x040fe20000000000 */
[----:B-1----:R-:W-:Y:S02]  /*15c0*/  IADD3 R13, PT, PT, R0, 0x2c, RZ ;  /* 0x0000002c000d7810 */ /* 0x002fe40007ffe0ff */
[----:B------:R-:W-:Y:S01]  /*15d0*/  @!P5 IADD3 R2, PT, PT, R2, 0x1, RZ ;  /* 0x000000010202d810 */ /* 0x000fe20007ffe0ff */
[----:B---3--:R-:W-:-:S04]  /*15e0*/  VIADD R7, R0, 0x2d ;  /* 0x0000002d00077836 */ /* 0x008fc80000000000 */
[----:B------:R-:W-:-:S05]  /*15f0*/  @!P4 VIADD R2, R2, 0x1 ;  /* 0x000000010202c836 */ /* 0x000fca0000000000 */
[----:B------:R-:W-:-:S05]  /*1600*/  @!P3 IADD3 R2, PT, PT, R2, 0x1, RZ ;  /* 0x000000010202b810 */ /* 0x000fca0007ffe0ff */
[----:B------:R-:W-:-:S05]  /*1610*/  @!P2 VIADD R2, R2, 0x1 ;  /* 0x000000010202a836 */ /* 0x000fca0000000000 */
[----:B------:R-:W-:Y:S02]  /*1620*/  @!P1 IADD3 R2, PT, PT, R2, 0x1, RZ ;  /* 0x0000000102029810 */ /* 0x000fe40007ffe0ff */
[C---:B------:R-:W-:Y:S01]  /*1630*/  IADD3 R21, PT, PT, R4.reuse, 0x2c, RZ ;  /* 0x0000002c04157810 */ /* 0x040fe20007ffe0ff */
[----:B------:R-:W-:Y:S01]  /*1640*/  VIADD R23, R4, 0x2e ;  /* 0x0000002e04177836 */ /* 0x000fe20000000000 */
[----:B-----5:R-:W-:Y:S02]  /*1650*/  @!P6 IADD3 R5, PT, PT, R5, R14, RZ ;  /* 0x0000000e0505e210 */ /* 0x020fe40007ffe0ff */
[----:B------:R-:W-:-:S03]  /*1660*/  ISETP.GT.U32.OR P6, PT, R15, 0x1653, P0 ;  /* 0x000016530f00780c */ /* 0x000fc600007c4470 */
[----:B------:R-:W-:Y:S01]  /*1670*/  @!P5 IMAD.IADD R5, R5, 0x1, R16 ;  /* 0x000000010505d824 */ /* 0x000fe200078e0210 */
[----:B------:R-:W-:-:S04]  /*1680*/  ISETP.GT.U32.OR P5, PT, R13, 0x1653, P0 ;  /* 0x000016530d00780c */ /* 0x000fc800007a4470 */
[----:B--2---:R-:W-:Y:S02]  /*1690*/  @!P4 IADD3 R5, PT, PT, R5, R12, RZ ;  /* 0x0000000c0505c210 */ /* 0x004fe40007ffe0ff */
[----:B------:R-:W-:-:S03]  /*16a0*/  ISETP.GT.U32.OR P4, PT, R7, 0x1653, P0 ;  /* 0x000016530700780c */ /* 0x000fc60000784470 */
[----:B------:R-:W1:Y:S01]  /*16b0*/  @!P6 LDC.64 R16, c[0x0][0x380] ;  /* 0x0000e000ff10eb82 */ /* 0x000e620000000a00 */
[C---:B------:R-:W-:Y:S01]  /*16c0*/  IADD3 R7, PT, PT, R0.reuse, 0x2e, RZ ;  /* 0x0000002e00077810 */ /* 0x040fe20007ffe0ff */
[----:B------:R-:W-:Y:S02]  /*16d0*/  @!P3 IMAD.IADD R5, R5, 0x1, R6 ;  /* 0x000000010505b824 */ /* 0x000fe400078e0206 */
[----:B------:R-:W-:Y:S01]  /*16e0*/  VIADD R6, R0, 0x2f ;  /* 0x0000002f00067836 */ /* 0x000fe20000000000 */
[----:B------:R-:W-:-:S03]  /*16f0*/  ISETP.GT.U32.OR P3, PT, R7, 0x1653, P0 ;  /* 0x000016530700780c */ /* 0x000fc60000764470 */
[----:B0-----:R-:W0:Y:S01]  /*1700*/  @!P5 LDC.64 R10, c[0x0][0x380] ;  /* 0x0000e000ff0adb82 */ /* 0x001e220000000a00 */
[----:B----4-:R-:W-:Y:S02]  /*1710*/  @!P2 IADD3 R5, PT, PT, R5, R8, RZ ;  /* 0x000000080505a210 */ /* 0x010fe40007ffe0ff */
[----:B------:R-:W-:Y:S02]  /*1720*/  ISETP.GT.U32.OR P2, PT, R6, 0x1653, P0 ;  /* 0x000016530600780c */ /* 0x000fe40000744470 */
[----:B------:R-:W-:Y:S01]  /*1730*/  IADD3 R6, PT, PT, R0, 0x30, RZ ;  /* 0x0000003000067810 */ /* 0x000fe20007ffe0ff */
[----:B------:R-:W-:Y:S02]  /*1740*/  @!P1 IMAD.IADD R5, R5, 0x1, R18 ;  /* 0x0000000105059824 */ /* 0x000fe400078e0212 */
[----:B------:R-:W2:Y:S01]  /*1750*/  @!P4 LDC.64 R14, c[0x0][0x380] ;  /* 0x0000e000ff0ecb82 */ /* 0x000ea20000000a00 */
[----:B------:R-:W-:Y:S01]  /*1760*/  ISETP.GT.U32.OR P1, PT, R6, 0x1653, P0 ;  /* 0x000016530600780c */ /* 0x000fe20000724470 */
[----:B------:R-:W-:-:S05]  /*1770*/  VIADD R6, R0, 0x31 ;  /* 0x0000003100067836 */ /* 0x000fca0000000000 */
[----:B------:R-:W-:Y:S01]  /*1780*/  ISETP.GT.U32.OR P0, PT, R6, 0x1653, P0 ;  /* 0x000016530600780c */ /* 0x000fe20000704470 */
[----:B------:R-:W3:Y:S01]  /*1790*/  @!P3 LDC.64 R12, c[0x0][0x380] ;  /* 0x0000e000ff0cbb82 */ /* 0x000ee20000000a00 */
[----:B------:R-:W-:-:S07]  /*17a0*/  @!P6 VIADD R19, R4, 0x2b ;  /* 0x0000002b0413e836 */ /* 0x000fce0000000000 */
[----:B------:R-:W4:Y:S01]  /*17b0*/  @!P2 LDC.64 R8, c[0x0][0x380] ;  /* 0x0000e000ff08ab82 */ /* 0x000f220000000a00 */
[----:B-1----:R-:W-:-:S07]  /*17c0*/  @!P6 IMAD.WIDE.U32 R16, R19, 0x4, R16 ;  /* 0x000000041310e825 */ /* 0x002fce00078e0010 */
[----:B------:R-:W1:Y:S01]  /*17d0*/  @!P1 LDC.64 R6, c[0x0][0x380] ;  /* 0x0000e000ff069b82 */ /* 0x000e620000000a00 */
[----:B0-----:R-:W-:Y:S01]  /*17e0*/  @!P5 IMAD.WIDE.U32 R18, R21, 0x4, R10 ;  /* 0x000000041512d825 */ /* 0x001fe200078e000a */
[C---:B------:R-:W-:Y:S01]  /*17f0*/  @!P4 IADD3 R21, PT, PT, R4.reuse, 0x2d, RZ ;  /* 0x0000002d0415c810 */ /* 0x040fe20007ffe0ff */
[----:B------:R0:W5:Y:S05]  /*1800*/  @!P6 LDG.E R16, desc[UR6][R16.64] ;  /* 0x000000061010e981 */ /* 0x00016a000c1e1900 */
[----:B------:R-:W1:Y:S01]  /*1810*/  @!P0 LDC.64 R10, c[0x0][0x380] ;  /* 0x0000e000ff0a8b82 */ /* 0x000e620000000a00 */
[----:B--2---:R-:W-:Y:S01]  /*1820*/  @!P4 IMAD.WIDE.U32 R14, R21, 0x4, R14 ;  /* 0x00000004150ec825 */ /* 0x004fe200078e000e */
[----:B------:R-:W2:Y:S01]  /*1830*/  @!P5 LDG.E R18, desc[UR6][R18.64] ;  /* 0x000000061212d981 */ /* 0x000ea2000c1e1900 */
[----:B------:R-:W-:-:S02]  /*1840*/  @!P2 IADD3 R21, PT, PT, R4, 0x2f, RZ ;  /* 0x0000002f0415a810 */ /* 0x000fc40007ffe0ff */
[----:B---3--:R-:W-:Y:S02]  /*1850*/  @!P3 IMAD.WIDE.U32 R12, R23, 0x4, R12 ;  /* 0x00000004170cb825 */ /* 0x008fe400078e000c */
[----:B------:R-:W3:Y:S02]  /*1860*/  @!P4 LDG.E R14, desc[UR6][R14.64] ;  /* 0x000000060e0ec981 */ /* 0x000ee4000c1e1900 */
[----:B----4-:R-:W-:Y:S02]  /*1870*/  @!P2 IMAD.WIDE.U32 R8, R21, 0x4, R8 ;  /* 0x000000041508a825 */ /* 0x010fe400078e0008 */
[----:B------:R-:W4:Y:S02]  /*1880*/  @!P3 LDG.E R12, desc[UR6][R12.64] ;  /* 0x000000060c0cb981 */ /* 0x000f24000c1e1900 */
[C---:B------:R-:W-:Y:S01]  /*1890*/  VIADD R21, R4.reuse, 0x30 ;  /* 0x0000003004157836 */ /* 0x040fe20000000000 */
[----:B0-----:R-:W-:Y:S01]  /*18a0*/  @!P0 IADD3 R17, PT, PT, R4, 0x31, RZ ;  /* 0x0000003104118810 */ /* 0x001fe20007ffe0ff */
[----:B------:R-:W4:Y:S02]  /*18b0*/  @!P2 LDG.E R8, desc[UR6][R8.64] ;  /* 0x000000060808a981 */ /* 0x000f24000c1e1900 */
[----:B-1----:R-:W-:-:S06]  /*18c0*/  @!P1 IMAD.WIDE.U32 R6, R21, 0x4, R6 ;  /* 0x0000000415069825 */ /* 0x002fcc00078e0006 */
[----:B------:R-:W4:Y:S01]  /*18d0*/  @!P1 LDG.E R6, desc[UR6][R6.64] ;  /* 0x0000000606069981 */ /* 0x000f22000c1e1900 */
[----:B------:R-:W-:-:S06]  /*18e0*/  @!P0 IMAD.WIDE.U32 R10, R17, 0x4, R10 ;  /* 0x00000004110a8825 */ /* 0x000fcc00078e000a */
[----:B------:R-:W4:Y:S01]  /*18f0*/  @!P0 LDG.E R10, desc[UR6][R10.64] ;  /* 0x000000060a0a8981 */ /* 0x000f22000c1e1900 */
[----:B------:R-:W-:-:S04]  /*1900*/  @!P6 IADD3 R2, PT, PT, R2, 0x1, RZ ;  /* 0x000000010202e810 */ /* 0x000fc80007ffe0ff */
[----:B------:R-:W-:Y:S01]  /*1910*/  @!P5 IADD3 R2, PT, PT, R2, 0x1, RZ ;  /* 0x000000010202d810 */ /* 0x000fe20007ffe0ff */
[----:B------:R-:W-:-:S03]  /*1920*/  UIADD3 UR4, UPT, UPT, UR4, 0x1, URZ ;  /* 0x0000000104047890 */ /* 0x000fc6000fffe0ff */
[----:B------:R-:W-:Y:S01]  /*1930*/  @!P4 IADD3 R2, PT, PT, R2, 0x1, RZ ;  /* 0x000000010202c810 */ /* 0x000fe20007ffe0ff */
[----:B------:R-:W-:-:S03]  /*1940*/  UISETP.NE.AND UP0, UPT, UR4, 0x32, UPT ;  /* 0x000000320400788c */ /* 0x000fc6000bf05270 */
[----:B------:R-:W-:-:S04]  /*1950*/  @!P3 IADD3 R2, PT, PT, R2, 0x1, RZ ;  /* 0x000000010202b810 */ /* 0x000fc80007ffe0ff */
[----:B------:R-:W-:-:S04]  /*1960*/  @!P2 IADD3 R2, PT, PT, R2, 0x1, RZ ;  /* 0x000000010202a810 */ /* 0x000fc80007ffe0ff */
[----:B------:R-:W-:-:S05]  /*1970*/  @!P1 IADD3 R2, PT, PT, R2, 0x1, RZ ;  /* 0x0000000102029810 */ /* 0x000fca0007ffe0ff */
[----:B------:R-:W-:Y:S02]  /*1980*/  @!P0 VIADD R2, R2, 0x1 ;  /* 0x0000000102028836 */ /* 0x000fe40000000000 */
[----:B-----5:R-:W-:-:S04]  /*1990*/  @!P6 IMAD.IADD R5, R5, 0x1, R16 ;  /* 0x000000010505e824 */ /* 0x020fc800078e0210 */
[----:B--2---:R-:W-:-:S04]  /*19a0*/  @!P5 IMAD.IADD R5, R5, 0x1, R18 ;  /* 0x000000010505d824 */ /* 0x004fc800078e0212 */
[----:B---3--:R-:W-:-:S04]  /*19b0*/  @!P4 IMAD.IADD R5, R5, 0x1, R14 ;  /* 0x000000010505c824 */ /* 0x008fc800078e020e */
[----:B----4-:R-:W-:-:S04]  /*19c0*/  @!P3 IMAD.IADD R5, R5, 0x1, R12 ;  /* 0x000000010505b824 */ /* 0x010fc800078e020c */
[----:B------:R-:W-:-:S04]  /*19d0*/  @!P2 IMAD.IADD R5, R5, 0x1, R8 ;  /* 0x000000010505a824 */ /* 0x000fc800078e0208 */
[----:B------:R-:W-:-:S05]  /*19e0*/  @!P1 IMAD.IADD R5, R5, 0x1, R6 ;  /* 0x0000000105059824 */ /* 0x000fca00078e0206 */
[----:B------:R-:W-:Y:S01]  /*19f0*/  @!P0 IADD3 R5, PT, PT, R5, R10, RZ ;  /* 0x0000000a05058210 */ /* 0x000fe20007ffe0ff */
[----:B------:R-:W-:Y:S06]  /*1a00*/  BRA.U UP0, `(.L_x_0) ;  /* 0xffffffe500b07547 */ /* 0x000fec000b83ffff */
[----:B------:R-:W-:Y:S01]  /*1a10*/  BAR.SYNC.DEFER_BLOCKING 0x0 ;  /* 0x0000000000007b1d */ /* 0x000fe20000010000 */
[----:B------:R-:W-:-:S04]  /*1a20*/  ISETP.GT.U32.AND P0, PT, R0, 0x1621, PT ;  /* 0x000016210000780c */ /* 0x000fc80003f04070 */
[----:B------:R-:W-:-:S13]  /*1a30*/  ISETP.GT.U32.OR P0, PT, R3, 0xe60, P0 ;  /* 0x00000e600300780c */ /* 0x000fda0000704470 */
[----:B------:R-:W-:Y:S05]  /*1a40*/  @P0 EXIT ;  /* 0x000000000000094d */ /* 0x000fea0003800000 */
[-C--:B------:R-:W-:Y:S02]  /*1a50*/  IABS R9, R2.reuse ;  /* 0x0000000200097213 */ /* 0x080fe40000000000 */
[----:B------:R-:W-:Y:S02]  /*1a60*/  IABS R10, R5 ;  /* 0x00000005000a7213 */ /* 0x000fe40000000000 */
[----:B------:R-:W0:Y:S01]  /*1a70*/  I2F.RP R4, R9 ;  /* 0x0000000900047306 */ /* 0x000e220000209400 */
[-C--:B------:R-:W-:Y:S02]  /*1a80*/  IABS R12, R2.reuse ;  /* 0x00000002000c7213 */ /* 0x080fe40000000000 */
[----:B------:R-:W-:-:S04]  /*1a90*/  LOP3.LUT R5, R5, R2, RZ, 0x3c, !PT ;  /* 0x0000000205057212 */ /* 0x000fc800078e3cff */
[----:B------:R-:W-:Y:S01]  /*1aa0*/  ISETP.GE.AND P2, PT, R5, RZ, PT ;  /* 0x000000ff0500720c */ /* 0x000fe20003f46270 */
[----:B------:R-:W-:Y:S01]  /*1ab0*/  IMAD R5, R3, 0x1654, R0 ;  /* 0x0000165403057824 */ /* 0x000fe200078e0200 */
[----:B0-----:R-:W0:Y:S02]  /*1ac0*/  MUFU.RCP R4, R4 ;  /* 0x0000000400047308 */ /* 0x001e240000001000 */
[----:B0-----:R-:W-:-:S06]  /*1ad0*/  VIADD R6, R4, 0xffffffe ;  /* 0x0ffffffe04067836 */ /* 0x001fcc0000000000 */
[----:B------:R0:W1:Y:S02]  /*1ae0*/  F2I.FTZ.U32.TRUNC.NTZ R7, R6 ;  /* 0x0000000600077305 */ /* 0x000064000021f000 */
[----:B0-----:R-:W-:Y:S01]  /*1af0*/  HFMA2 R6, -RZ, RZ, 0, 0 ;  /* 0x00000000ff067431 */ /* 0x001fe200000001ff */
[----:B-1----:R-:W-:-:S05]  /*1b00*/  IADD3 R8, PT, PT, RZ, -R7, RZ ;  /* 0x80000007ff087210 */ /* 0x002fca0007ffe0ff */
[----:B------:R-:W-:Y:S02]  /*1b10*/  IMAD R11, R8, R9, RZ ;  /* 0x00000009080b7224 */ /* 0x000fe400078e02ff */
[----:B------:R-:W-:Y:S02]  /*1b20*/  IMAD.MOV.U32 R8, RZ, RZ, R10 ;  /* 0x000000ffff087224 */ /* 0x000fe400078e000a */
[----:B------:R-:W-:-:S04]  /*1b30*/  IMAD.HI.U32 R7, R7, R11, R6 ;  /* 0x0000000b07077227 */ /* 0x000fc800078e0006 */
[----:B------:R-:W-:Y:S02]  /*1b40*/  IMAD.MOV R11, RZ, RZ, -R12 ;  /* 0x000000ffff0b7224 */ /* 0x000fe400078e0a0c */
[----:B------:R-:W-:Y:S02]  /*1b50*/  IMAD.HI.U32 R4, R7, R8, RZ ;  /* 0x0000000807047227 */ /* 0x000fe400078e00ff */
[----:B------:R-:W0:Y:S02]  /*1b60*/  LDC.64 R6, c[0x0][0x380] ;  /* 0x0000e000ff067b82 */ /* 0x000e240000000a00 */
[----:B------:R-:W-:-:S05]  /*1b70*/  IMAD R8, R4, R11, R8 ;  /* 0x0000000b04087224 */ /* 0x000fca00078e0208 */
[----:B------:R-:W-:-:S13]  /*1b80*/  ISETP.GT.U32.AND P1, PT, R9, R8, PT ;  /* 0x000000080900720c */ /* 0x000fda0003f24070 */
[-C--:B------:R-:W-:Y:S01]  /*1b90*/  @!P1 IADD3 R8, PT, PT, R8, -R9.reuse, RZ ;  /* 0x8000000908089210 */ /* 0x080fe20007ffe0ff */
[----:B------:R-:W-:Y:S01]  /*1ba0*/  @!P1 VIADD R4, R4, 0x1 ;  /* 0x0000000104049836 */ /* 0x000fe20000000000 */
[----:B------:R-:W-:Y:S02]  /*1bb0*/  ISETP.NE.AND P1, PT, R2, RZ, PT ;  /* 0x000000ff0200720c */ /* 0x000fe40003f25270 */
[----:B------:R-:W-:-:S13]  /*1bc0*/  ISETP.GE.U32.AND P0, PT, R8, R9, PT ;  /* 0x000000090800720c */ /* 0x000fda0003f06070 */
[----:B------:R-:W-:-:S05]  /*1bd0*/  @P0 IADD3 R4, PT, PT, R4, 0x1, RZ ;  /* 0x0000000104040810 */ /* 0x000fca0007ffe0ff */
[----:B------:R-:W-:Y:S01]  /*1be0*/  IMAD.MOV.U32 R9, RZ, RZ, R4 ;  /* 0x000000ffff097224 */ /* 0x000fe200078e0004 */
[----:B------:R-:W-:Y:S01]  /*1bf0*/  @!P2 IADD3 R9, PT, PT, -R4, RZ, RZ ;  /* 0x000000ff0409a210 */ /* 0x000fe20007ffe1ff */
[----:B0-----:R-:W-:Y:S01]  /*1c00*/  IMAD.WIDE.U32 R4, R5, 0x4, R6 ;  /* 0x0000000405047825 */ /* 0x001fe200078e0006 */
[----:B------:R-:W-:-:S05]  /*1c10*/  @!P1 LOP3.LUT R9, RZ, R2, RZ, 0x33, !PT ;  /* 0x00000002ff099212 */ /* 0x000fca00078e33ff */
[----:B------:R-:W-:Y:S01]  /*1c20*/  STG.E desc[UR6][R4.64], R9 ;  /* 0x0000000904007986 */ /* 0x000fe2000c101906 */
[----:B------:R-:W-:Y:S05]  /*1c30*/  EXIT ;  /* 0x000000000000794d */ /* 0x000fea0003800000 */
.L_x_1:
[----:B------:R-:W-:-:S00]  /*1c40*/  BRA `(.L_x_1) ;  /* 0xfffffffc00fc7947 */ /* 0x000fc0000383ffff */
[----:B------:R-:W-:-:S00]  /*1c50*/  NOP ;  /* 0x0000000000007918 */ /* 0x000fc00000000000 */
        /* <DEDUP_REMOVED lines=10> */
.L_x_2:


//--------------------- .nv.shared.reserved.0     --------------------------
	.section	.nv.shared.reserved.0,"aw",@nobits
	.weak		__nv_reservedSMEM_offset_0_alias
	.size		__nv_reservedSMEM_offset_0_alias, 0, 64
	.other		__nv_reservedSMEM_offset_0_alias,@"STO_CUDA_RESERVED_SHARED STV_DEFAULT"
__nv_reservedSMEM_offset_0_alias:
	.zero		0
	.zero		64


//--------------------- .nv.constant0._Z10cudaKernelPi --------------------------
	.section	.nv.constant0._Z10cudaKernelPi,"a",@progbits
	.sectionflags	@""
	.align	4
.nv.constant0._Z10cudaKernelPi:
	.zero		904


//--------------------- SYMBOLS --------------------------

	.type		.nv.reservedSmem.offset0,@object
	.size		.nv.reservedSmem.offset0,0x4
